//
// Generated by NVIDIA NVVM Compiler
//
// Compiler Build ID: CL-36424714
// Cuda compilation tools, release 13.0, V13.0.88
// Based on NVVM 20.0.0
//

.version 9.0
.target sm_100
.address_size 64

	// .globl	_Z17lineOfSightKernelPsPiiiiii
.func  (.param .b64 func_retval0) __internal_accurate_pow
(
	.param .b64 __internal_accurate_pow_param_0
)
;

.visible .entry _Z17lineOfSightKernelPsPiiiiii(
	.param .u64 .ptr .align 1 _Z17lineOfSightKernelPsPiiiiii_param_0,
	.param .u64 .ptr .align 1 _Z17lineOfSightKernelPsPiiiiii_param_1,
	.param .u32 _Z17lineOfSightKernelPsPiiiiii_param_2,
	.param .u32 _Z17lineOfSightKernelPsPiiiiii_param_3,
	.param .u32 _Z17lineOfSightKernelPsPiiiiii_param_4,
	.param .u32 _Z17lineOfSightKernelPsPiiiiii_param_5,
	.param .u32 _Z17lineOfSightKernelPsPiiiiii_param_6
)
{
	.reg .pred 	%p<187>;
	.reg .b16 	%rs<11>;
	.reg .b32 	%r<543>;
	.reg .b64 	%rd<28>;
	.reg .b64 	%fd<413>;

	ld.param.u64 	%rd4, [_Z17lineOfSightKernelPsPiiiiii_param_0];
	ld.param.u32 	%r183, [_Z17lineOfSightKernelPsPiiiiii_param_2];
	ld.param.u32 	%r184, [_Z17lineOfSightKernelPsPiiiiii_param_3];
	ld.param.u32 	%r186, [_Z17lineOfSightKernelPsPiiiiii_param_4];
	ld.param.u32 	%r187, [_Z17lineOfSightKernelPsPiiiiii_param_5];
	ld.param.u32 	%r185, [_Z17lineOfSightKernelPsPiiiiii_param_6];
	cvta.to.global.u64 	%rd1, %rd4;
	mov.u32 	%r189, %ctaid.x;
	mov.u32 	%r190, %ntid.x;
	mov.u32 	%r191, %tid.x;
	mad.lo.s32 	%r1, %r189, %r190, %r191;
	mov.u32 	%r192, %ctaid.y;
	mov.u32 	%r193, %ntid.y;
	mov.u32 	%r194, %tid.y;
	mad.lo.s32 	%r2, %r192, %r193, %r194;
	add.s32 	%r195, %r186, %r2;
	setp.ge.s32 	%p1, %r1, %r183;
	setp.ge.s32 	%p2, %r195, %r187;
	or.pred  	%p3, %p1, %p2;
	@%p3 bra 	$L__BB0_34;
	sub.s32 	%r197, %r1, %r185;
	max.s32 	%r4, %r197, 0;
	add.s32 	%r198, %r183, -1;
	add.s32 	%r199, %r185, %r1;
	min.s32 	%r5, %r198, %r199;
	sub.s32 	%r200, %r195, %r185;
	max.s32 	%r6, %r200, 0;
	add.s32 	%r201, %r184, -1;
	add.s32 	%r202, %r185, %r195;
	min.s32 	%r7, %r201, %r202;
	setp.gt.s32 	%p4, %r4, %r5;
	mul.lo.s32 	%r8, %r195, %r183;
	add.s32 	%r203, %r8, %r1;
	mul.wide.s32 	%rd5, %r203, 2;
	add.s64 	%rd2, %rd1, %rd5;
	mov.b32 	%r542, 0;
	@%p4 bra 	$L__BB0_6;
	sub.s32 	%r205, %r6, %r195;
	abs.s32 	%r9, %r205;
	ld.global.u16 	%rs1, [%rd2];
	cvt.rn.f64.s16 	%fd1, %rs1;
	mov.f64 	%fd19, 0d4000000000000000;
	{
	.reg .b32 %temp; 
	mov.b64 	{%temp, %r10}, %fd19;
	}
	and.b32  	%r11, %r10, 2146435072;
	sub.s32 	%r206, %r7, %r195;
	abs.s32 	%r12, %r206;
	min.s32 	%r473, %r1, %r185;
	sub.s32 	%r472, %r4, %r1;
	mov.b32 	%r542, 0;
	mov.u32 	%r474, %r4;
$L__BB0_3:
	mov.u32 	%r29, %r474;
	max.s32 	%r31, %r473, %r472;
	sub.s32 	%r32, %r29, %r1;
	abs.s32 	%r33, %r32;
	setp.le.s32 	%p5, %r33, %r9;
	@%p5 bra 	$L__BB0_12;
	shl.b32 	%r241, %r9, 1;
	sub.s32 	%r477, %r241, %r33;
	mov.b32 	%r476, 0;
	mov.f64 	%fd405, %fd1;
	mov.u32 	%r478, %r195;
	mov.u32 	%r479, %r1;
	mov.u32 	%r490, %r476;
	mov.u32 	%r481, %r195;
	mov.u32 	%r482, %r1;
$L__BB0_5:
	setp.lt.s32 	%p28, %r10, 0;
	setp.eq.s32 	%p29, %r11, 1062207488;
	mad.lo.s32 	%r242, %r481, %r183, %r482;
	mul.wide.s32 	%rd8, %r242, 2;
	add.s64 	%rd9, %rd1, %rd8;
	ld.global.u16 	%rs3, [%rd9];
	cvt.rn.f64.s16 	%fd68, %rs3;
	setp.lt.f64 	%p31, %fd405, %fd68;
	selp.b32 	%r479, %r482, %r479, %p31;
	selp.b32 	%r478, %r481, %r478, %p31;
	selp.f64 	%fd405, %fd68, %fd405, %p31;
	sub.f64 	%fd69, %fd68, %fd1;
	sub.s32 	%r243, %r482, %r1;
	cvt.rn.f64.s32 	%fd70, %r243;
	{
	.reg .b32 %temp; 
	mov.b64 	{%temp, %r244}, %fd70;
	}
	abs.f64 	%fd71, %fd70;
	{ // callseq 4, 0
	.param .b64 param0;
	st.param.f64 	[param0], %fd71;
	.param .b64 retval0;
	call.uni (retval0), 
	__internal_accurate_pow, 
	(
	param0
	);
	ld.param.f64 	%fd72, [retval0];
	} // callseq 4
	setp.lt.s32 	%p32, %r244, 0;
	neg.f64 	%fd74, %fd72;
	selp.f64 	%fd75, %fd74, %fd72, %p29;
	selp.f64 	%fd76, %fd75, %fd72, %p32;
	setp.eq.s32 	%p33, %r243, 0;
	selp.b32 	%r245, %r244, 0, %p29;
	or.b32  	%r246, %r245, 2146435072;
	selp.b32 	%r247, %r246, %r245, %p28;
	mov.b32 	%r248, 0;
	mov.b64 	%fd77, {%r248, %r247};
	selp.f64 	%fd78, %fd77, %fd76, %p33;
	setp.eq.s32 	%p34, %r243, 1;
	selp.f64 	%fd79, 0d3FF0000000000000, %fd78, %p34;
	sub.s32 	%r249, %r481, %r195;
	cvt.rn.f64.s32 	%fd80, %r249;
	{
	.reg .b32 %temp; 
	mov.b64 	{%temp, %r250}, %fd80;
	}
	abs.f64 	%fd81, %fd80;
	{ // callseq 5, 0
	.param .b64 param0;
	st.param.f64 	[param0], %fd81;
	.param .b64 retval0;
	call.uni (retval0), 
	__internal_accurate_pow, 
	(
	param0
	);
	ld.param.f64 	%fd82, [retval0];
	} // callseq 5
	setp.lt.s32 	%p35, %r250, 0;
	neg.f64 	%fd84, %fd82;
	selp.f64 	%fd85, %fd84, %fd82, %p29;
	selp.f64 	%fd86, %fd85, %fd82, %p35;
	setp.eq.s32 	%p36, %r249, 0;
	selp.b32 	%r251, %r250, 0, %p29;
	or.b32  	%r252, %r251, 2146435072;
	selp.b32 	%r253, %r252, %r251, %p28;
	mov.b64 	%fd87, {%r248, %r253};
	selp.f64 	%fd88, %fd87, %fd86, %p36;
	setp.eq.s32 	%p37, %r249, 1;
	selp.f64 	%fd89, 0d3FF0000000000000, %fd88, %p37;
	add.f64 	%fd90, %fd79, %fd89;
	sqrt.rn.f64 	%fd91, %fd90;
	div.rn.f64 	%fd92, %fd69, %fd91;
	sub.s32 	%r254, %r479, %r1;
	cvt.rn.f64.s32 	%fd93, %r254;
	{
	.reg .b32 %temp; 
	mov.b64 	{%temp, %r255}, %fd93;
	}
	abs.f64 	%fd94, %fd93;
	{ // callseq 6, 0
	.param .b64 param0;
	st.param.f64 	[param0], %fd94;
	.param .b64 retval0;
	call.uni (retval0), 
	__internal_accurate_pow, 
	(
	param0
	);
	ld.param.f64 	%fd95, [retval0];
	} // callseq 6
	setp.lt.s32 	%p38, %r255, 0;
	neg.f64 	%fd97, %fd95;
	selp.f64 	%fd98, %fd97, %fd95, %p29;
	selp.f64 	%fd99, %fd98, %fd95, %p38;
	setp.eq.s32 	%p39, %r254, 0;
	selp.b32 	%r256, %r255, 0, %p29;
	or.b32  	%r257, %r256, 2146435072;
	selp.b32 	%r258, %r257, %r256, %p28;
	mov.b64 	%fd100, {%r248, %r258};
	selp.f64 	%fd101, %fd100, %fd99, %p39;
	setp.eq.s32 	%p40, %r254, 1;
	selp.f64 	%fd102, 0d3FF0000000000000, %fd101, %p40;
	sub.s32 	%r259, %r478, %r195;
	cvt.rn.f64.s32 	%fd103, %r259;
	{
	.reg .b32 %temp; 
	mov.b64 	{%temp, %r260}, %fd103;
	}
	abs.f64 	%fd104, %fd103;
	{ // callseq 7, 0
	.param .b64 param0;
	st.param.f64 	[param0], %fd104;
	.param .b64 retval0;
	call.uni (retval0), 
	__internal_accurate_pow, 
	(
	param0
	);
	ld.param.f64 	%fd105, [retval0];
	} // callseq 7
	setp.lt.s32 	%p41, %r260, 0;
	neg.f64 	%fd107, %fd105;
	selp.f64 	%fd108, %fd107, %fd105, %p29;
	selp.f64 	%fd109, %fd108, %fd105, %p41;
	setp.eq.s32 	%p42, %r259, 0;
	selp.b32 	%r261, %r260, 0, %p29;
	or.b32  	%r262, %r261, 2146435072;
	selp.b32 	%r263, %r262, %r261, %p28;
	mov.b64 	%fd110, {%r248, %r263};
	selp.f64 	%fd111, %fd110, %fd109, %p42;
	setp.eq.s32 	%p43, %r259, 1;
	selp.f64 	%fd112, 0d3FF0000000000000, %fd111, %p43;
	add.f64 	%fd113, %fd102, %fd112;
	sqrt.rn.f64 	%fd114, %fd113;
	fma.rn.f64 	%fd115, %fd92, %fd114, %fd1;
	setp.le.f64 	%p44, %fd405, %fd115;
	selp.u32 	%r264, 1, 0, %p44;
	add.s32 	%r490, %r490, %r264;
	setp.lt.s32 	%p45, %r477, 0;
	sub.s32 	%r265, %r6, %r195;
	setp.gt.s32 	%p46, %r265, -1;
	selp.b32 	%r266, 1, -1, %p46;
	selp.b32 	%r267, 0, %r266, %p45;
	add.s32 	%r481, %r267, %r481;
	selp.b32 	%r268, 0, %r33, %p45;
	sub.s32 	%r269, %r9, %r268;
	shl.b32 	%r270, %r269, 1;
	add.s32 	%r477, %r270, %r477;
	setp.lt.s32 	%p47, %r32, 1;
	selp.b32 	%r271, -1, 1, %p47;
	add.s32 	%r482, %r482, %r271;
	add.s32 	%r48, %r476, 1;
	setp.eq.s32 	%p48, %r476, %r31;
	mov.u32 	%r476, %r48;
	@%p48 bra 	$L__BB0_15;
	bra.uni 	$L__BB0_5;
$L__BB0_6:
	add.s32 	%r508, %r6, 1;
	setp.ge.s32 	%p94, %r508, %r7;
	@%p94 bra 	$L__BB0_33;
	sub.s32 	%r339, %r4, %r1;
	abs.s32 	%r17, %r339;
	add.s32 	%r340, %r8, %r1;
	mul.wide.s32 	%rd14, %r340, 2;
	add.s64 	%rd15, %rd1, %rd14;
	ld.global.u16 	%rs6, [%rd15];
	cvt.rn.f64.s16 	%fd2, %rs6;
	mov.f64 	%fd212, 0d4000000000000000;
	{
	.reg .b32 %temp; 
	mov.b64 	{%temp, %r18}, %fd212;
	}
	and.b32  	%r19, %r18, 2146435072;
	setp.gt.s32 	%p95, %r339, -1;
	selp.b32 	%r20, 1, -1, %p95;
	setp.lt.s32 	%p96, %r339, 1;
	selp.b32 	%r21, -1, 1, %p96;
	sub.s32 	%r341, %r5, %r1;
	abs.s32 	%r22, %r341;
	setp.gt.s32 	%p97, %r341, -1;
	selp.b32 	%r23, 1, -1, %p97;
	setp.lt.s32 	%p98, %r341, 1;
	selp.b32 	%r24, -1, 1, %p98;
	not.b32 	%r342, %r6;
	add.s32 	%r507, %r195, %r342;
	sub.s32 	%r506, %r508, %r195;
$L__BB0_8:
	max.s32 	%r105, %r507, %r506;
	sub.s32 	%r106, %r508, %r195;
	abs.s32 	%r107, %r106;
	setp.le.s32 	%p99, %r17, %r107;
	@%p99 bra 	$L__BB0_22;
	setp.lt.s32 	%p122, %r17, 0;
	mov.b32 	%r526, 0;
	@%p122 bra 	$L__BB0_25;
	shl.b32 	%r376, %r107, 1;
	sub.s32 	%r511, %r376, %r17;
	mov.b32 	%r510, 0;
	mov.f64 	%fd409, %fd2;
	mov.u32 	%r512, %r195;
	mov.u32 	%r513, %r1;
	mov.u32 	%r526, %r510;
	mov.u32 	%r515, %r195;
	mov.u32 	%r516, %r1;
$L__BB0_11:
	setp.lt.s32 	%p123, %r18, 0;
	setp.eq.s32 	%p124, %r19, 1062207488;
	mad.lo.s32 	%r377, %r515, %r183, %r516;
	mul.wide.s32 	%rd18, %r377, 2;
	add.s64 	%rd19, %rd1, %rd18;
	ld.global.u16 	%rs8, [%rd19];
	cvt.rn.f64.s16 	%fd261, %rs8;
	setp.lt.f64 	%p126, %fd409, %fd261;
	selp.b32 	%r513, %r516, %r513, %p126;
	selp.b32 	%r512, %r515, %r512, %p126;
	selp.f64 	%fd409, %fd261, %fd409, %p126;
	sub.f64 	%fd262, %fd261, %fd2;
	sub.s32 	%r378, %r516, %r1;
	cvt.rn.f64.s32 	%fd263, %r378;
	{
	.reg .b32 %temp; 
	mov.b64 	{%temp, %r379}, %fd263;
	}
	abs.f64 	%fd264, %fd263;
	{ // callseq 20, 0
	.param .b64 param0;
	st.param.f64 	[param0], %fd264;
	.param .b64 retval0;
	call.uni (retval0), 
	__internal_accurate_pow, 
	(
	param0
	);
	ld.param.f64 	%fd265, [retval0];
	} // callseq 20
	setp.lt.s32 	%p127, %r379, 0;
	neg.f64 	%fd267, %fd265;
	selp.f64 	%fd268, %fd267, %fd265, %p124;
	selp.f64 	%fd269, %fd268, %fd265, %p127;
	setp.eq.s32 	%p128, %r378, 0;
	selp.b32 	%r380, %r379, 0, %p124;
	or.b32  	%r381, %r380, 2146435072;
	selp.b32 	%r382, %r381, %r380, %p123;
	mov.b32 	%r383, 0;
	mov.b64 	%fd270, {%r383, %r382};
	selp.f64 	%fd271, %fd270, %fd269, %p128;
	setp.eq.s32 	%p129, %r378, 1;
	selp.f64 	%fd272, 0d3FF0000000000000, %fd271, %p129;
	sub.s32 	%r384, %r515, %r195;
	cvt.rn.f64.s32 	%fd273, %r384;
	{
	.reg .b32 %temp; 
	mov.b64 	{%temp, %r385}, %fd273;
	}
	abs.f64 	%fd274, %fd273;
	{ // callseq 21, 0
	.param .b64 param0;
	st.param.f64 	[param0], %fd274;
	.param .b64 retval0;
	call.uni (retval0), 
	__internal_accurate_pow, 
	(
	param0
	);
	ld.param.f64 	%fd275, [retval0];
	} // callseq 21
	setp.lt.s32 	%p130, %r385, 0;
	neg.f64 	%fd277, %fd275;
	selp.f64 	%fd278, %fd277, %fd275, %p124;
	selp.f64 	%fd279, %fd278, %fd275, %p130;
	setp.eq.s32 	%p131, %r384, 0;
	selp.b32 	%r386, %r385, 0, %p124;
	or.b32  	%r387, %r386, 2146435072;
	selp.b32 	%r388, %r387, %r386, %p123;
	mov.b64 	%fd280, {%r383, %r388};
	selp.f64 	%fd281, %fd280, %fd279, %p131;
	setp.eq.s32 	%p132, %r384, 1;
	selp.f64 	%fd282, 0d3FF0000000000000, %fd281, %p132;
	add.f64 	%fd283, %fd272, %fd282;
	sqrt.rn.f64 	%fd284, %fd283;
	div.rn.f64 	%fd285, %fd262, %fd284;
	sub.s32 	%r389, %r513, %r1;
	cvt.rn.f64.s32 	%fd286, %r389;
	{
	.reg .b32 %temp; 
	mov.b64 	{%temp, %r390}, %fd286;
	}
	abs.f64 	%fd287, %fd286;
	{ // callseq 22, 0
	.param .b64 param0;
	st.param.f64 	[param0], %fd287;
	.param .b64 retval0;
	call.uni (retval0), 
	__internal_accurate_pow, 
	(
	param0
	);
	ld.param.f64 	%fd288, [retval0];
	} // callseq 22
	setp.lt.s32 	%p133, %r390, 0;
	neg.f64 	%fd290, %fd288;
	selp.f64 	%fd291, %fd290, %fd288, %p124;
	selp.f64 	%fd292, %fd291, %fd288, %p133;
	setp.eq.s32 	%p134, %r389, 0;
	selp.b32 	%r391, %r390, 0, %p124;
	or.b32  	%r392, %r391, 2146435072;
	selp.b32 	%r393, %r392, %r391, %p123;
	mov.b64 	%fd293, {%r383, %r393};
	selp.f64 	%fd294, %fd293, %fd292, %p134;
	setp.eq.s32 	%p135, %r389, 1;
	selp.f64 	%fd295, 0d3FF0000000000000, %fd294, %p135;
	sub.s32 	%r394, %r512, %r195;
	cvt.rn.f64.s32 	%fd296, %r394;
	{
	.reg .b32 %temp; 
	mov.b64 	{%temp, %r395}, %fd296;
	}
	abs.f64 	%fd297, %fd296;
	{ // callseq 23, 0
	.param .b64 param0;
	st.param.f64 	[param0], %fd297;
	.param .b64 retval0;
	call.uni (retval0), 
	__internal_accurate_pow, 
	(
	param0
	);
	ld.param.f64 	%fd298, [retval0];
	} // callseq 23
	setp.lt.s32 	%p136, %r395, 0;
	neg.f64 	%fd300, %fd298;
	selp.f64 	%fd301, %fd300, %fd298, %p124;
	selp.f64 	%fd302, %fd301, %fd298, %p136;
	setp.eq.s32 	%p137, %r394, 0;
	selp.b32 	%r396, %r395, 0, %p124;
	or.b32  	%r397, %r396, 2146435072;
	selp.b32 	%r398, %r397, %r396, %p123;
	mov.b64 	%fd303, {%r383, %r398};
	selp.f64 	%fd304, %fd303, %fd302, %p137;
	setp.eq.s32 	%p138, %r394, 1;
	selp.f64 	%fd305, 0d3FF0000000000000, %fd304, %p138;
	add.f64 	%fd306, %fd295, %fd305;
	sqrt.rn.f64 	%fd307, %fd306;
	fma.rn.f64 	%fd308, %fd285, %fd307, %fd2;
	setp.le.f64 	%p139, %fd409, %fd308;
	selp.u32 	%r399, 1, 0, %p139;
	add.s32 	%r526, %r526, %r399;
	setp.lt.s32 	%p140, %r511, 0;
	setp.gt.s32 	%p141, %r106, -1;
	selp.b32 	%r400, 1, -1, %p141;
	selp.b32 	%r401, 0, %r400, %p140;
	add.s32 	%r515, %r401, %r515;
	selp.b32 	%r402, 0, %r17, %p140;
	sub.s32 	%r403, %r107, %r402;
	shl.b32 	%r404, %r403, 1;
	add.s32 	%r511, %r404, %r511;
	add.s32 	%r516, %r516, %r21;
	add.s32 	%r122, %r510, 1;
	setp.eq.s32 	%p142, %r510, %r17;
	mov.u32 	%r510, %r122;
	@%p142 bra 	$L__BB0_25;
	bra.uni 	$L__BB0_11;
$L__BB0_12:
	setp.lt.s32 	%p6, %r9, 0;
	mov.b32 	%r490, 0;
	@%p6 bra 	$L__BB0_15;
	shl.b32 	%r209, %r33, 1;
	sub.s32 	%r484, %r209, %r9;
	mov.b32 	%r483, 0;
	mov.f64 	%fd406, %fd1;
	mov.u32 	%r485, %r195;
	mov.u32 	%r486, %r1;
	mov.u32 	%r490, %r483;
	mov.u32 	%r488, %r195;
	mov.u32 	%r489, %r1;
$L__BB0_14:
	setp.lt.s32 	%p7, %r10, 0;
	setp.eq.s32 	%p8, %r11, 1062207488;
	mad.lo.s32 	%r210, %r488, %r183, %r489;
	mul.wide.s32 	%rd6, %r210, 2;
	add.s64 	%rd7, %rd1, %rd6;
	ld.global.u16 	%rs2, [%rd7];
	cvt.rn.f64.s16 	%fd20, %rs2;
	setp.lt.f64 	%p10, %fd406, %fd20;
	selp.b32 	%r486, %r489, %r486, %p10;
	selp.b32 	%r485, %r488, %r485, %p10;
	selp.f64 	%fd406, %fd20, %fd406, %p10;
	sub.f64 	%fd21, %fd20, %fd1;
	sub.s32 	%r211, %r489, %r1;
	cvt.rn.f64.s32 	%fd22, %r211;
	{
	.reg .b32 %temp; 
	mov.b64 	{%temp, %r212}, %fd22;
	}
	abs.f64 	%fd23, %fd22;
	{ // callseq 0, 0
	.param .b64 param0;
	st.param.f64 	[param0], %fd23;
	.param .b64 retval0;
	call.uni (retval0), 
	__internal_accurate_pow, 
	(
	param0
	);
	ld.param.f64 	%fd24, [retval0];
	} // callseq 0
	setp.lt.s32 	%p11, %r212, 0;
	neg.f64 	%fd26, %fd24;
	selp.f64 	%fd27, %fd26, %fd24, %p8;
	selp.f64 	%fd28, %fd27, %fd24, %p11;
	setp.eq.s32 	%p12, %r211, 0;
	selp.b32 	%r213, %r212, 0, %p8;
	or.b32  	%r214, %r213, 2146435072;
	selp.b32 	%r215, %r214, %r213, %p7;
	mov.b32 	%r216, 0;
	mov.b64 	%fd29, {%r216, %r215};
	selp.f64 	%fd30, %fd29, %fd28, %p12;
	setp.eq.s32 	%p13, %r211, 1;
	selp.f64 	%fd31, 0d3FF0000000000000, %fd30, %p13;
	sub.s32 	%r217, %r488, %r195;
	cvt.rn.f64.s32 	%fd32, %r217;
	{
	.reg .b32 %temp; 
	mov.b64 	{%temp, %r218}, %fd32;
	}
	abs.f64 	%fd33, %fd32;
	{ // callseq 1, 0
	.param .b64 param0;
	st.param.f64 	[param0], %fd33;
	.param .b64 retval0;
	call.uni (retval0), 
	__internal_accurate_pow, 
	(
	param0
	);
	ld.param.f64 	%fd34, [retval0];
	} // callseq 1
	setp.lt.s32 	%p14, %r218, 0;
	neg.f64 	%fd36, %fd34;
	selp.f64 	%fd37, %fd36, %fd34, %p8;
	selp.f64 	%fd38, %fd37, %fd34, %p14;
	setp.eq.s32 	%p15, %r217, 0;
	selp.b32 	%r219, %r218, 0, %p8;
	or.b32  	%r220, %r219, 2146435072;
	selp.b32 	%r221, %r220, %r219, %p7;
	mov.b64 	%fd39, {%r216, %r221};
	selp.f64 	%fd40, %fd39, %fd38, %p15;
	setp.eq.s32 	%p16, %r217, 1;
	selp.f64 	%fd41, 0d3FF0000000000000, %fd40, %p16;
	add.f64 	%fd42, %fd31, %fd41;
	sqrt.rn.f64 	%fd43, %fd42;
	div.rn.f64 	%fd44, %fd21, %fd43;
	sub.s32 	%r222, %r486, %r1;
	cvt.rn.f64.s32 	%fd45, %r222;
	{
	.reg .b32 %temp; 
	mov.b64 	{%temp, %r223}, %fd45;
	}
	abs.f64 	%fd46, %fd45;
	{ // callseq 2, 0
	.param .b64 param0;
	st.param.f64 	[param0], %fd46;
	.param .b64 retval0;
	call.uni (retval0), 
	__internal_accurate_pow, 
	(
	param0
	);
	ld.param.f64 	%fd47, [retval0];
	} // callseq 2
	setp.lt.s32 	%p17, %r223, 0;
	neg.f64 	%fd49, %fd47;
	selp.f64 	%fd50, %fd49, %fd47, %p8;
	selp.f64 	%fd51, %fd50, %fd47, %p17;
	setp.eq.s32 	%p18, %r222, 0;
	selp.b32 	%r224, %r223, 0, %p8;
	or.b32  	%r225, %r224, 2146435072;
	selp.b32 	%r226, %r225, %r224, %p7;
	mov.b64 	%fd52, {%r216, %r226};
	selp.f64 	%fd53, %fd52, %fd51, %p18;
	setp.eq.s32 	%p19, %r222, 1;
	selp.f64 	%fd54, 0d3FF0000000000000, %fd53, %p19;
	sub.s32 	%r227, %r485, %r195;
	cvt.rn.f64.s32 	%fd55, %r227;
	{
	.reg .b32 %temp; 
	mov.b64 	{%temp, %r228}, %fd55;
	}
	abs.f64 	%fd56, %fd55;
	{ // callseq 3, 0
	.param .b64 param0;
	st.param.f64 	[param0], %fd56;
	.param .b64 retval0;
	call.uni (retval0), 
	__internal_accurate_pow, 
	(
	param0
	);
	ld.param.f64 	%fd57, [retval0];
	} // callseq 3
	setp.lt.s32 	%p20, %r228, 0;
	neg.f64 	%fd59, %fd57;
	selp.f64 	%fd60, %fd59, %fd57, %p8;
	selp.f64 	%fd61, %fd60, %fd57, %p20;
	setp.eq.s32 	%p21, %r227, 0;
	selp.b32 	%r229, %r228, 0, %p8;
	or.b32  	%r230, %r229, 2146435072;
	selp.b32 	%r231, %r230, %r229, %p7;
	mov.b64 	%fd62, {%r216, %r231};
	selp.f64 	%fd63, %fd62, %fd61, %p21;
	setp.eq.s32 	%p22, %r227, 1;
	selp.f64 	%fd64, 0d3FF0000000000000, %fd63, %p22;
	add.f64 	%fd65, %fd54, %fd64;
	sqrt.rn.f64 	%fd66, %fd65;
	fma.rn.f64 	%fd67, %fd44, %fd66, %fd1;
	setp.le.f64 	%p23, %fd406, %fd67;
	selp.u32 	%r232, 1, 0, %p23;
	add.s32 	%r490, %r490, %r232;
	setp.lt.s32 	%p24, %r484, 0;
	setp.gt.s32 	%p25, %r32, -1;
	selp.b32 	%r233, 1, -1, %p25;
	selp.b32 	%r234, 0, %r233, %p24;
	add.s32 	%r489, %r234, %r489;
	selp.b32 	%r235, 0, %r9, %p24;
	sub.s32 	%r236, %r33, %r235;
	shl.b32 	%r237, %r236, 1;
	add.s32 	%r484, %r237, %r484;
	sub.s32 	%r238, %r6, %r195;
	setp.lt.s32 	%p26, %r238, 1;
	selp.b32 	%r239, -1, 1, %p26;
	add.s32 	%r488, %r488, %r239;
	add.s32 	%r63, %r483, 1;
	setp.ne.s32 	%p27, %r483, %r9;
	mov.u32 	%r483, %r63;
	@%p27 bra 	$L__BB0_14;
$L__BB0_15:
	add.s32 	%r65, %r490, %r542;
	setp.le.s32 	%p49, %r33, %r12;
	@%p49 bra 	$L__BB0_18;
	shl.b32 	%r307, %r12, 1;
	sub.s32 	%r492, %r307, %r33;
	mov.b32 	%r491, 0;
	mov.f64 	%fd407, %fd1;
	mov.u32 	%r493, %r195;
	mov.u32 	%r494, %r1;
	mov.u32 	%r505, %r491;
	mov.u32 	%r496, %r195;
	mov.u32 	%r497, %r1;
$L__BB0_17:
	setp.lt.s32 	%p72, %r10, 0;
	setp.eq.s32 	%p73, %r11, 1062207488;
	mad.lo.s32 	%r308, %r496, %r183, %r497;
	mul.wide.s32 	%rd12, %r308, 2;
	add.s64 	%rd13, %rd1, %rd12;
	ld.global.u16 	%rs5, [%rd13];
	cvt.rn.f64.s16 	%fd164, %rs5;
	setp.lt.f64 	%p75, %fd407, %fd164;
	selp.b32 	%r494, %r497, %r494, %p75;
	selp.b32 	%r493, %r496, %r493, %p75;
	selp.f64 	%fd407, %fd164, %fd407, %p75;
	sub.f64 	%fd165, %fd164, %fd1;
	sub.s32 	%r309, %r497, %r1;
	cvt.rn.f64.s32 	%fd166, %r309;
	{
	.reg .b32 %temp; 
	mov.b64 	{%temp, %r310}, %fd166;
	}
	abs.f64 	%fd167, %fd166;
	{ // callseq 12, 0
	.param .b64 param0;
	st.param.f64 	[param0], %fd167;
	.param .b64 retval0;
	call.uni (retval0), 
	__internal_accurate_pow, 
	(
	param0
	);
	ld.param.f64 	%fd168, [retval0];
	} // callseq 12
	setp.lt.s32 	%p76, %r310, 0;
	neg.f64 	%fd170, %fd168;
	selp.f64 	%fd171, %fd170, %fd168, %p73;
	selp.f64 	%fd172, %fd171, %fd168, %p76;
	setp.eq.s32 	%p77, %r309, 0;
	selp.b32 	%r311, %r310, 0, %p73;
	or.b32  	%r312, %r311, 2146435072;
	selp.b32 	%r313, %r312, %r311, %p72;
	mov.b32 	%r314, 0;
	mov.b64 	%fd173, {%r314, %r313};
	selp.f64 	%fd174, %fd173, %fd172, %p77;
	setp.eq.s32 	%p78, %r309, 1;
	selp.f64 	%fd175, 0d3FF0000000000000, %fd174, %p78;
	sub.s32 	%r315, %r496, %r195;
	cvt.rn.f64.s32 	%fd176, %r315;
	{
	.reg .b32 %temp; 
	mov.b64 	{%temp, %r316}, %fd176;
	}
	abs.f64 	%fd177, %fd176;
	{ // callseq 13, 0
	.param .b64 param0;
	st.param.f64 	[param0], %fd177;
	.param .b64 retval0;
	call.uni (retval0), 
	__internal_accurate_pow, 
	(
	param0
	);
	ld.param.f64 	%fd178, [retval0];
	} // callseq 13
	setp.lt.s32 	%p79, %r316, 0;
	neg.f64 	%fd180, %fd178;
	selp.f64 	%fd181, %fd180, %fd178, %p73;
	selp.f64 	%fd182, %fd181, %fd178, %p79;
	setp.eq.s32 	%p80, %r315, 0;
	selp.b32 	%r317, %r316, 0, %p73;
	or.b32  	%r318, %r317, 2146435072;
	selp.b32 	%r319, %r318, %r317, %p72;
	mov.b64 	%fd183, {%r314, %r319};
	selp.f64 	%fd184, %fd183, %fd182, %p80;
	setp.eq.s32 	%p81, %r315, 1;
	selp.f64 	%fd185, 0d3FF0000000000000, %fd184, %p81;
	add.f64 	%fd186, %fd175, %fd185;
	sqrt.rn.f64 	%fd187, %fd186;
	div.rn.f64 	%fd188, %fd165, %fd187;
	sub.s32 	%r320, %r494, %r1;
	cvt.rn.f64.s32 	%fd189, %r320;
	{
	.reg .b32 %temp; 
	mov.b64 	{%temp, %r321}, %fd189;
	}
	abs.f64 	%fd190, %fd189;
	{ // callseq 14, 0
	.param .b64 param0;
	st.param.f64 	[param0], %fd190;
	.param .b64 retval0;
	call.uni (retval0), 
	__internal_accurate_pow, 
	(
	param0
	);
	ld.param.f64 	%fd191, [retval0];
	} // callseq 14
	setp.lt.s32 	%p82, %r321, 0;
	neg.f64 	%fd193, %fd191;
	selp.f64 	%fd194, %fd193, %fd191, %p73;
	selp.f64 	%fd195, %fd194, %fd191, %p82;
	setp.eq.s32 	%p83, %r320, 0;
	selp.b32 	%r322, %r321, 0, %p73;
	or.b32  	%r323, %r322, 2146435072;
	selp.b32 	%r324, %r323, %r322, %p72;
	mov.b64 	%fd196, {%r314, %r324};
	selp.f64 	%fd197, %fd196, %fd195, %p83;
	setp.eq.s32 	%p84, %r320, 1;
	selp.f64 	%fd198, 0d3FF0000000000000, %fd197, %p84;
	sub.s32 	%r325, %r493, %r195;
	cvt.rn.f64.s32 	%fd199, %r325;
	{
	.reg .b32 %temp; 
	mov.b64 	{%temp, %r326}, %fd199;
	}
	abs.f64 	%fd200, %fd199;
	{ // callseq 15, 0
	.param .b64 param0;
	st.param.f64 	[param0], %fd200;
	.param .b64 retval0;
	call.uni (retval0), 
	__internal_accurate_pow, 
	(
	param0
	);
	ld.param.f64 	%fd201, [retval0];
	} // callseq 15
	setp.lt.s32 	%p85, %r326, 0;
	neg.f64 	%fd203, %fd201;
	selp.f64 	%fd204, %fd203, %fd201, %p73;
	selp.f64 	%fd205, %fd204, %fd201, %p85;
	setp.eq.s32 	%p86, %r325, 0;
	selp.b32 	%r327, %r326, 0, %p73;
	or.b32  	%r328, %r327, 2146435072;
	selp.b32 	%r329, %r328, %r327, %p72;
	mov.b64 	%fd206, {%r314, %r329};
	selp.f64 	%fd207, %fd206, %fd205, %p86;
	setp.eq.s32 	%p87, %r325, 1;
	selp.f64 	%fd208, 0d3FF0000000000000, %fd207, %p87;
	add.f64 	%fd209, %fd198, %fd208;
	sqrt.rn.f64 	%fd210, %fd209;
	fma.rn.f64 	%fd211, %fd188, %fd210, %fd1;
	setp.le.f64 	%p88, %fd407, %fd211;
	selp.u32 	%r330, 1, 0, %p88;
	add.s32 	%r505, %r505, %r330;
	setp.lt.s32 	%p89, %r492, 0;
	sub.s32 	%r331, %r7, %r195;
	setp.gt.s32 	%p90, %r331, -1;
	selp.b32 	%r332, 1, -1, %p90;
	selp.b32 	%r333, 0, %r332, %p89;
	add.s32 	%r496, %r333, %r496;
	selp.b32 	%r334, 0, %r33, %p89;
	sub.s32 	%r335, %r12, %r334;
	shl.b32 	%r336, %r335, 1;
	add.s32 	%r492, %r336, %r492;
	sub.s32 	%r337, %r29, %r1;
	setp.lt.s32 	%p91, %r337, 1;
	selp.b32 	%r338, -1, 1, %p91;
	add.s32 	%r497, %r497, %r338;
	add.s32 	%r80, %r491, 1;
	setp.eq.s32 	%p92, %r491, %r31;
	mov.u32 	%r491, %r80;
	@%p92 bra 	$L__BB0_21;
	bra.uni 	$L__BB0_17;
$L__BB0_18:
	setp.lt.s32 	%p50, %r12, 0;
	mov.b32 	%r505, 0;
	@%p50 bra 	$L__BB0_21;
	shl.b32 	%r274, %r33, 1;
	sub.s32 	%r499, %r274, %r12;
	mov.b32 	%r498, 0;
	mov.f64 	%fd408, %fd1;
	mov.u32 	%r500, %r195;
	mov.u32 	%r501, %r1;
	mov.u32 	%r505, %r498;
	mov.u32 	%r503, %r195;
	mov.u32 	%r504, %r1;
$L__BB0_20:
	setp.lt.s32 	%p51, %r10, 0;
	setp.eq.s32 	%p52, %r11, 1062207488;
	mad.lo.s32 	%r275, %r503, %r183, %r504;
	mul.wide.s32 	%rd10, %r275, 2;
	add.s64 	%rd11, %rd1, %rd10;
	ld.global.u16 	%rs4, [%rd11];
	cvt.rn.f64.s16 	%fd116, %rs4;
	setp.lt.f64 	%p54, %fd408, %fd116;
	selp.b32 	%r501, %r504, %r501, %p54;
	selp.b32 	%r500, %r503, %r500, %p54;
	selp.f64 	%fd408, %fd116, %fd408, %p54;
	sub.f64 	%fd117, %fd116, %fd1;
	sub.s32 	%r276, %r504, %r1;
	cvt.rn.f64.s32 	%fd118, %r276;
	{
	.reg .b32 %temp; 
	mov.b64 	{%temp, %r277}, %fd118;
	}
	abs.f64 	%fd119, %fd118;
	{ // callseq 8, 0
	.param .b64 param0;
	st.param.f64 	[param0], %fd119;
	.param .b64 retval0;
	call.uni (retval0), 
	__internal_accurate_pow, 
	(
	param0
	);
	ld.param.f64 	%fd120, [retval0];
	} // callseq 8
	setp.lt.s32 	%p55, %r277, 0;
	neg.f64 	%fd122, %fd120;
	selp.f64 	%fd123, %fd122, %fd120, %p52;
	selp.f64 	%fd124, %fd123, %fd120, %p55;
	setp.eq.s32 	%p56, %r276, 0;
	selp.b32 	%r278, %r277, 0, %p52;
	or.b32  	%r279, %r278, 2146435072;
	selp.b32 	%r280, %r279, %r278, %p51;
	mov.b32 	%r281, 0;
	mov.b64 	%fd125, {%r281, %r280};
	selp.f64 	%fd126, %fd125, %fd124, %p56;
	setp.eq.s32 	%p57, %r276, 1;
	selp.f64 	%fd127, 0d3FF0000000000000, %fd126, %p57;
	sub.s32 	%r282, %r503, %r195;
	cvt.rn.f64.s32 	%fd128, %r282;
	{
	.reg .b32 %temp; 
	mov.b64 	{%temp, %r283}, %fd128;
	}
	abs.f64 	%fd129, %fd128;
	{ // callseq 9, 0
	.param .b64 param0;
	st.param.f64 	[param0], %fd129;
	.param .b64 retval0;
	call.uni (retval0), 
	__internal_accurate_pow, 
	(
	param0
	);
	ld.param.f64 	%fd130, [retval0];
	} // callseq 9
	setp.lt.s32 	%p58, %r283, 0;
	neg.f64 	%fd132, %fd130;
	selp.f64 	%fd133, %fd132, %fd130, %p52;
	selp.f64 	%fd134, %fd133, %fd130, %p58;
	setp.eq.s32 	%p59, %r282, 0;
	selp.b32 	%r284, %r283, 0, %p52;
	or.b32  	%r285, %r284, 2146435072;
	selp.b32 	%r286, %r285, %r284, %p51;
	mov.b64 	%fd135, {%r281, %r286};
	selp.f64 	%fd136, %fd135, %fd134, %p59;
	setp.eq.s32 	%p60, %r282, 1;
	selp.f64 	%fd137, 0d3FF0000000000000, %fd136, %p60;
	add.f64 	%fd138, %fd127, %fd137;
	sqrt.rn.f64 	%fd139, %fd138;
	div.rn.f64 	%fd140, %fd117, %fd139;
	sub.s32 	%r287, %r501, %r1;
	cvt.rn.f64.s32 	%fd141, %r287;
	{
	.reg .b32 %temp; 
	mov.b64 	{%temp, %r288}, %fd141;
	}
	abs.f64 	%fd142, %fd141;
	{ // callseq 10, 0
	.param .b64 param0;
	st.param.f64 	[param0], %fd142;
	.param .b64 retval0;
	call.uni (retval0), 
	__internal_accurate_pow, 
	(
	param0
	);
	ld.param.f64 	%fd143, [retval0];
	} // callseq 10
	setp.lt.s32 	%p61, %r288, 0;
	neg.f64 	%fd145, %fd143;
	selp.f64 	%fd146, %fd145, %fd143, %p52;
	selp.f64 	%fd147, %fd146, %fd143, %p61;
	setp.eq.s32 	%p62, %r287, 0;
	selp.b32 	%r289, %r288, 0, %p52;
	or.b32  	%r290, %r289, 2146435072;
	selp.b32 	%r291, %r290, %r289, %p51;
	mov.b64 	%fd148, {%r281, %r291};
	selp.f64 	%fd149, %fd148, %fd147, %p62;
	setp.eq.s32 	%p63, %r287, 1;
	selp.f64 	%fd150, 0d3FF0000000000000, %fd149, %p63;
	sub.s32 	%r292, %r500, %r195;
	cvt.rn.f64.s32 	%fd151, %r292;
	{
	.reg .b32 %temp; 
	mov.b64 	{%temp, %r293}, %fd151;
	}
	abs.f64 	%fd152, %fd151;
	{ // callseq 11, 0
	.param .b64 param0;
	st.param.f64 	[param0], %fd152;
	.param .b64 retval0;
	call.uni (retval0), 
	__internal_accurate_pow, 
	(
	param0
	);
	ld.param.f64 	%fd153, [retval0];
	} // callseq 11
	setp.lt.s32 	%p64, %r293, 0;
	neg.f64 	%fd155, %fd153;
	selp.f64 	%fd156, %fd155, %fd153, %p52;
	selp.f64 	%fd157, %fd156, %fd153, %p64;
	setp.eq.s32 	%p65, %r292, 0;
	selp.b32 	%r294, %r293, 0, %p52;
	or.b32  	%r295, %r294, 2146435072;
	selp.b32 	%r296, %r295, %r294, %p51;
	mov.b64 	%fd158, {%r281, %r296};
	selp.f64 	%fd159, %fd158, %fd157, %p65;
	setp.eq.s32 	%p66, %r292, 1;
	selp.f64 	%fd160, 0d3FF0000000000000, %fd159, %p66;
	add.f64 	%fd161, %fd150, %fd160;
	sqrt.rn.f64 	%fd162, %fd161;
	fma.rn.f64 	%fd163, %fd140, %fd162, %fd1;
	setp.le.f64 	%p67, %fd408, %fd163;
	selp.u32 	%r297, 1, 0, %p67;
	add.s32 	%r505, %r505, %r297;
	setp.lt.s32 	%p68, %r499, 0;
	sub.s32 	%r298, %r29, %r1;
	setp.gt.s32 	%p69, %r298, -1;
	selp.b32 	%r299, 1, -1, %p69;
	selp.b32 	%r300, 0, %r299, %p68;
	add.s32 	%r504, %r300, %r504;
	selp.b32 	%r301, 0, %r12, %p68;
	sub.s32 	%r302, %r33, %r301;
	shl.b32 	%r303, %r302, 1;
	add.s32 	%r499, %r303, %r499;
	sub.s32 	%r304, %r7, %r195;
	setp.lt.s32 	%p70, %r304, 1;
	selp.b32 	%r305, -1, 1, %p70;
	add.s32 	%r503, %r503, %r305;
	add.s32 	%r95, %r498, 1;
	setp.ne.s32 	%p71, %r498, %r12;
	mov.u32 	%r498, %r95;
	@%p71 bra 	$L__BB0_20;
$L__BB0_21:
	add.s32 	%r542, %r65, %r505;
	add.s32 	%r474, %r29, 1;
	add.s32 	%r473, %r473, -1;
	add.s32 	%r472, %r472, 1;
	setp.eq.s32 	%p93, %r29, %r5;
	@%p93 bra 	$L__BB0_6;
	bra.uni 	$L__BB0_3;
$L__BB0_22:
	setp.lt.s32 	%p100, %r106, 1;
	selp.b32 	%r123, -1, 1, %p100;
	setp.lt.s32 	%p101, %r107, 0;
	mov.b32 	%r526, 0;
	@%p101 bra 	$L__BB0_25;
	neg.s32 	%r519, %r105;
	mul.lo.s32 	%r125, %r183, %r123;
	shl.b32 	%r345, %r17, 1;
	sub.s32 	%r520, %r345, %r107;
	mov.b32 	%r517, 0;
	mov.u32 	%r518, %r8;
	mov.f64 	%fd410, %fd2;
	mov.u32 	%r521, %r195;
	mov.u32 	%r522, %r1;
	mov.u32 	%r526, %r517;
	mov.u32 	%r524, %r195;
	mov.u32 	%r525, %r1;
$L__BB0_24:
	setp.lt.s32 	%p102, %r18, 0;
	setp.eq.s32 	%p103, %r19, 1062207488;
	add.s32 	%r346, %r518, %r525;
	mul.wide.s32 	%rd16, %r346, 2;
	add.s64 	%rd17, %rd1, %rd16;
	ld.global.u16 	%rs7, [%rd17];
	cvt.rn.f64.s16 	%fd213, %rs7;
	setp.lt.f64 	%p105, %fd410, %fd213;
	selp.b32 	%r522, %r525, %r522, %p105;
	selp.b32 	%r521, %r524, %r521, %p105;
	selp.f64 	%fd410, %fd213, %fd410, %p105;
	sub.f64 	%fd214, %fd213, %fd2;
	sub.s32 	%r347, %r525, %r1;
	cvt.rn.f64.s32 	%fd215, %r347;
	{
	.reg .b32 %temp; 
	mov.b64 	{%temp, %r348}, %fd215;
	}
	abs.f64 	%fd216, %fd215;
	{ // callseq 16, 0
	.param .b64 param0;
	st.param.f64 	[param0], %fd216;
	.param .b64 retval0;
	call.uni (retval0), 
	__internal_accurate_pow, 
	(
	param0
	);
	ld.param.f64 	%fd217, [retval0];
	} // callseq 16
	setp.lt.s32 	%p106, %r348, 0;
	neg.f64 	%fd219, %fd217;
	selp.f64 	%fd220, %fd219, %fd217, %p103;
	selp.f64 	%fd221, %fd220, %fd217, %p106;
	setp.eq.s32 	%p107, %r347, 0;
	selp.b32 	%r349, %r348, 0, %p103;
	or.b32  	%r350, %r349, 2146435072;
	selp.b32 	%r351, %r350, %r349, %p102;
	mov.b32 	%r352, 0;
	mov.b64 	%fd222, {%r352, %r351};
	selp.f64 	%fd223, %fd222, %fd221, %p107;
	setp.eq.s32 	%p108, %r347, 1;
	selp.f64 	%fd224, 0d3FF0000000000000, %fd223, %p108;
	cvt.rn.f64.s32 	%fd225, %r517;
	{
	.reg .b32 %temp; 
	mov.b64 	{%temp, %r353}, %fd225;
	}
	abs.f64 	%fd226, %fd225;
	{ // callseq 17, 0
	.param .b64 param0;
	st.param.f64 	[param0], %fd226;
	.param .b64 retval0;
	call.uni (retval0), 
	__internal_accurate_pow, 
	(
	param0
	);
	ld.param.f64 	%fd227, [retval0];
	} // callseq 17
	setp.lt.s32 	%p109, %r353, 0;
	neg.f64 	%fd229, %fd227;
	selp.f64 	%fd230, %fd229, %fd227, %p103;
	selp.f64 	%fd231, %fd230, %fd227, %p109;
	setp.eq.s32 	%p110, %r517, 0;
	selp.b32 	%r354, %r353, 0, %p103;
	or.b32  	%r355, %r354, 2146435072;
	selp.b32 	%r356, %r355, %r354, %p102;
	mov.b64 	%fd232, {%r352, %r356};
	selp.f64 	%fd233, %fd232, %fd231, %p110;
	setp.eq.s32 	%p111, %r517, 1;
	selp.f64 	%fd234, 0d3FF0000000000000, %fd233, %p111;
	add.f64 	%fd235, %fd224, %fd234;
	sqrt.rn.f64 	%fd236, %fd235;
	div.rn.f64 	%fd237, %fd214, %fd236;
	sub.s32 	%r357, %r522, %r1;
	cvt.rn.f64.s32 	%fd238, %r357;
	{
	.reg .b32 %temp; 
	mov.b64 	{%temp, %r358}, %fd238;
	}
	abs.f64 	%fd239, %fd238;
	{ // callseq 18, 0
	.param .b64 param0;
	st.param.f64 	[param0], %fd239;
	.param .b64 retval0;
	call.uni (retval0), 
	__internal_accurate_pow, 
	(
	param0
	);
	ld.param.f64 	%fd240, [retval0];
	} // callseq 18
	setp.lt.s32 	%p112, %r358, 0;
	neg.f64 	%fd242, %fd240;
	selp.f64 	%fd243, %fd242, %fd240, %p103;
	selp.f64 	%fd244, %fd243, %fd240, %p112;
	setp.eq.s32 	%p113, %r357, 0;
	selp.b32 	%r359, %r358, 0, %p103;
	or.b32  	%r360, %r359, 2146435072;
	selp.b32 	%r361, %r360, %r359, %p102;
	mov.b64 	%fd245, {%r352, %r361};
	selp.f64 	%fd246, %fd245, %fd244, %p113;
	setp.eq.s32 	%p114, %r357, 1;
	selp.f64 	%fd247, 0d3FF0000000000000, %fd246, %p114;
	sub.s32 	%r362, %r521, %r195;
	cvt.rn.f64.s32 	%fd248, %r362;
	{
	.reg .b32 %temp; 
	mov.b64 	{%temp, %r363}, %fd248;
	}
	abs.f64 	%fd249, %fd248;
	{ // callseq 19, 0
	.param .b64 param0;
	st.param.f64 	[param0], %fd249;
	.param .b64 retval0;
	call.uni (retval0), 
	__internal_accurate_pow, 
	(
	param0
	);
	ld.param.f64 	%fd250, [retval0];
	} // callseq 19
	setp.lt.s32 	%p115, %r363, 0;
	neg.f64 	%fd252, %fd250;
	selp.f64 	%fd253, %fd252, %fd250, %p103;
	selp.f64 	%fd254, %fd253, %fd250, %p115;
	setp.eq.s32 	%p116, %r362, 0;
	selp.b32 	%r364, %r363, 0, %p103;
	or.b32  	%r365, %r364, 2146435072;
	selp.b32 	%r366, %r365, %r364, %p102;
	mov.b64 	%fd255, {%r352, %r366};
	selp.f64 	%fd256, %fd255, %fd254, %p116;
	setp.eq.s32 	%p117, %r362, 1;
	selp.f64 	%fd257, 0d3FF0000000000000, %fd256, %p117;
	add.f64 	%fd258, %fd247, %fd257;
	sqrt.rn.f64 	%fd259, %fd258;
	fma.rn.f64 	%fd260, %fd237, %fd259, %fd2;
	setp.le.f64 	%p118, %fd410, %fd260;
	selp.u32 	%r367, 1, 0, %p118;
	add.s32 	%r526, %r526, %r367;
	setp.lt.s32 	%p119, %r520, 0;
	selp.b32 	%r368, 0, %r20, %p119;
	add.s32 	%r525, %r368, %r525;
	selp.b32 	%r369, 0, %r107, %p119;
	sub.s32 	%r370, %r17, %r369;
	shl.b32 	%r371, %r370, 1;
	add.s32 	%r520, %r371, %r520;
	sub.s32 	%r372, %r508, %r195;
	setp.lt.s32 	%p120, %r372, 1;
	selp.b32 	%r373, -1, 1, %p120;
	add.s32 	%r524, %r524, %r373;
	add.s32 	%r519, %r519, 1;
	add.s32 	%r518, %r518, %r125;
	add.s32 	%r517, %r517, %r373;
	setp.ne.s32 	%p121, %r519, 1;
	@%p121 bra 	$L__BB0_24;
$L__BB0_25:
	add.s32 	%r146, %r526, %r542;
	setp.le.s32 	%p143, %r22, %r107;
	@%p143 bra 	$L__BB0_29;
	setp.lt.s32 	%p165, %r22, 0;
	mov.b32 	%r541, 0;
	@%p165 bra 	$L__BB0_32;
	shl.b32 	%r439, %r107, 1;
	sub.s32 	%r528, %r439, %r22;
	mov.b32 	%r527, 0;
	mov.f64 	%fd411, %fd2;
	mov.u32 	%r529, %r195;
	mov.u32 	%r530, %r1;
	mov.u32 	%r541, %r527;
	mov.u32 	%r532, %r195;
	mov.u32 	%r533, %r1;
$L__BB0_28:
	setp.lt.s32 	%p166, %r18, 0;
	setp.eq.s32 	%p167, %r19, 1062207488;
	mad.lo.s32 	%r440, %r532, %r183, %r533;
	mul.wide.s32 	%rd22, %r440, 2;
	add.s64 	%rd23, %rd1, %rd22;
	ld.global.u16 	%rs10, [%rd23];
	cvt.rn.f64.s16 	%fd357, %rs10;
	setp.lt.f64 	%p169, %fd411, %fd357;
	selp.b32 	%r530, %r533, %r530, %p169;
	selp.b32 	%r529, %r532, %r529, %p169;
	selp.f64 	%fd411, %fd357, %fd411, %p169;
	sub.f64 	%fd358, %fd357, %fd2;
	sub.s32 	%r441, %r533, %r1;
	cvt.rn.f64.s32 	%fd359, %r441;
	{
	.reg .b32 %temp; 
	mov.b64 	{%temp, %r442}, %fd359;
	}
	abs.f64 	%fd360, %fd359;
	{ // callseq 28, 0
	.param .b64 param0;
	st.param.f64 	[param0], %fd360;
	.param .b64 retval0;
	call.uni (retval0), 
	__internal_accurate_pow, 
	(
	param0
	);
	ld.param.f64 	%fd361, [retval0];
	} // callseq 28
	setp.lt.s32 	%p170, %r442, 0;
	neg.f64 	%fd363, %fd361;
	selp.f64 	%fd364, %fd363, %fd361, %p167;
	selp.f64 	%fd365, %fd364, %fd361, %p170;
	setp.eq.s32 	%p171, %r441, 0;
	selp.b32 	%r443, %r442, 0, %p167;
	or.b32  	%r444, %r443, 2146435072;
	selp.b32 	%r445, %r444, %r443, %p166;
	mov.b32 	%r446, 0;
	mov.b64 	%fd366, {%r446, %r445};
	selp.f64 	%fd367, %fd366, %fd365, %p171;
	setp.eq.s32 	%p172, %r441, 1;
	selp.f64 	%fd368, 0d3FF0000000000000, %fd367, %p172;
	sub.s32 	%r447, %r532, %r195;
	cvt.rn.f64.s32 	%fd369, %r447;
	{
	.reg .b32 %temp; 
	mov.b64 	{%temp, %r448}, %fd369;
	}
	abs.f64 	%fd370, %fd369;
	{ // callseq 29, 0
	.param .b64 param0;
	st.param.f64 	[param0], %fd370;
	.param .b64 retval0;
	call.uni (retval0), 
	__internal_accurate_pow, 
	(
	param0
	);
	ld.param.f64 	%fd371, [retval0];
	} // callseq 29
	setp.lt.s32 	%p173, %r448, 0;
	neg.f64 	%fd373, %fd371;
	selp.f64 	%fd374, %fd373, %fd371, %p167;
	selp.f64 	%fd375, %fd374, %fd371, %p173;
	setp.eq.s32 	%p174, %r447, 0;
	selp.b32 	%r449, %r448, 0, %p167;
	or.b32  	%r450, %r449, 2146435072;
	selp.b32 	%r451, %r450, %r449, %p166;
	mov.b64 	%fd376, {%r446, %r451};
	selp.f64 	%fd377, %fd376, %fd375, %p174;
	setp.eq.s32 	%p175, %r447, 1;
	selp.f64 	%fd378, 0d3FF0000000000000, %fd377, %p175;
	add.f64 	%fd379, %fd368, %fd378;
	sqrt.rn.f64 	%fd380, %fd379;
	div.rn.f64 	%fd381, %fd358, %fd380;
	sub.s32 	%r452, %r530, %r1;
	cvt.rn.f64.s32 	%fd382, %r452;
	{
	.reg .b32 %temp; 
	mov.b64 	{%temp, %r453}, %fd382;
	}
	abs.f64 	%fd383, %fd382;
	{ // callseq 30, 0
	.param .b64 param0;
	st.param.f64 	[param0], %fd383;
	.param .b64 retval0;
	call.uni (retval0), 
	__internal_accurate_pow, 
	(
	param0
	);
	ld.param.f64 	%fd384, [retval0];
	} // callseq 30
	setp.lt.s32 	%p176, %r453, 0;
	neg.f64 	%fd386, %fd384;
	selp.f64 	%fd387, %fd386, %fd384, %p167;
	selp.f64 	%fd388, %fd387, %fd384, %p176;
	setp.eq.s32 	%p177, %r452, 0;
	selp.b32 	%r454, %r453, 0, %p167;
	or.b32  	%r455, %r454, 2146435072;
	selp.b32 	%r456, %r455, %r454, %p166;
	mov.b64 	%fd389, {%r446, %r456};
	selp.f64 	%fd390, %fd389, %fd388, %p177;
	setp.eq.s32 	%p178, %r452, 1;
	selp.f64 	%fd391, 0d3FF0000000000000, %fd390, %p178;
	sub.s32 	%r457, %r529, %r195;
	cvt.rn.f64.s32 	%fd392, %r457;
	{
	.reg .b32 %temp; 
	mov.b64 	{%temp, %r458}, %fd392;
	}
	abs.f64 	%fd393, %fd392;
	{ // callseq 31, 0
	.param .b64 param0;
	st.param.f64 	[param0], %fd393;
	.param .b64 retval0;
	call.uni (retval0), 
	__internal_accurate_pow, 
	(
	param0
	);
	ld.param.f64 	%fd394, [retval0];
	} // callseq 31
	setp.lt.s32 	%p179, %r458, 0;
	neg.f64 	%fd396, %fd394;
	selp.f64 	%fd397, %fd396, %fd394, %p167;
	selp.f64 	%fd398, %fd397, %fd394, %p179;
	setp.eq.s32 	%p180, %r457, 0;
	selp.b32 	%r459, %r458, 0, %p167;
	or.b32  	%r460, %r459, 2146435072;
	selp.b32 	%r461, %r460, %r459, %p166;
	mov.b64 	%fd399, {%r446, %r461};
	selp.f64 	%fd400, %fd399, %fd398, %p180;
	setp.eq.s32 	%p181, %r457, 1;
	selp.f64 	%fd401, 0d3FF0000000000000, %fd400, %p181;
	add.f64 	%fd402, %fd391, %fd401;
	sqrt.rn.f64 	%fd403, %fd402;
	fma.rn.f64 	%fd404, %fd381, %fd403, %fd2;
	setp.le.f64 	%p182, %fd411, %fd404;
	selp.u32 	%r462, 1, 0, %p182;
	add.s32 	%r541, %r541, %r462;
	setp.lt.s32 	%p183, %r528, 0;
	sub.s32 	%r463, %r508, %r195;
	setp.gt.s32 	%p184, %r463, -1;
	selp.b32 	%r464, 1, -1, %p184;
	selp.b32 	%r465, 0, %r464, %p183;
	add.s32 	%r532, %r465, %r532;
	selp.b32 	%r466, 0, %r22, %p183;
	sub.s32 	%r467, %r107, %r466;
	shl.b32 	%r468, %r467, 1;
	add.s32 	%r528, %r468, %r528;
	add.s32 	%r533, %r533, %r24;
	add.s32 	%r161, %r527, 1;
	setp.eq.s32 	%p185, %r527, %r22;
	mov.u32 	%r527, %r161;
	@%p185 bra 	$L__BB0_32;
	bra.uni 	$L__BB0_28;
$L__BB0_29:
	setp.lt.s32 	%p144, %r107, 0;
	mov.b32 	%r541, 0;
	@%p144 bra 	$L__BB0_32;
	shl.b32 	%r407, %r22, 1;
	sub.s32 	%r535, %r407, %r107;
	mov.b32 	%r534, 0;
	mov.f64 	%fd412, %fd2;
	mov.u32 	%r536, %r195;
	mov.u32 	%r537, %r1;
	mov.u32 	%r541, %r534;
	mov.u32 	%r539, %r195;
	mov.u32 	%r540, %r1;
$L__BB0_31:
	setp.lt.s32 	%p145, %r18, 0;
	setp.eq.s32 	%p146, %r19, 1062207488;
	mad.lo.s32 	%r408, %r539, %r183, %r540;
	mul.wide.s32 	%rd20, %r408, 2;
	add.s64 	%rd21, %rd1, %rd20;
	ld.global.u16 	%rs9, [%rd21];
	cvt.rn.f64.s16 	%fd309, %rs9;
	setp.lt.f64 	%p148, %fd412, %fd309;
	selp.b32 	%r537, %r540, %r537, %p148;
	selp.b32 	%r536, %r539, %r536, %p148;
	selp.f64 	%fd412, %fd309, %fd412, %p148;
	sub.f64 	%fd310, %fd309, %fd2;
	sub.s32 	%r409, %r540, %r1;
	cvt.rn.f64.s32 	%fd311, %r409;
	{
	.reg .b32 %temp; 
	mov.b64 	{%temp, %r410}, %fd311;
	}
	abs.f64 	%fd312, %fd311;
	{ // callseq 24, 0
	.param .b64 param0;
	st.param.f64 	[param0], %fd312;
	.param .b64 retval0;
	call.uni (retval0), 
	__internal_accurate_pow, 
	(
	param0
	);
	ld.param.f64 	%fd313, [retval0];
	} // callseq 24
	setp.lt.s32 	%p149, %r410, 0;
	neg.f64 	%fd315, %fd313;
	selp.f64 	%fd316, %fd315, %fd313, %p146;
	selp.f64 	%fd317, %fd316, %fd313, %p149;
	setp.eq.s32 	%p150, %r409, 0;
	selp.b32 	%r411, %r410, 0, %p146;
	or.b32  	%r412, %r411, 2146435072;
	selp.b32 	%r413, %r412, %r411, %p145;
	mov.b32 	%r414, 0;
	mov.b64 	%fd318, {%r414, %r413};
	selp.f64 	%fd319, %fd318, %fd317, %p150;
	setp.eq.s32 	%p151, %r409, 1;
	selp.f64 	%fd320, 0d3FF0000000000000, %fd319, %p151;
	sub.s32 	%r415, %r539, %r195;
	cvt.rn.f64.s32 	%fd321, %r415;
	{
	.reg .b32 %temp; 
	mov.b64 	{%temp, %r416}, %fd321;
	}
	abs.f64 	%fd322, %fd321;
	{ // callseq 25, 0
	.param .b64 param0;
	st.param.f64 	[param0], %fd322;
	.param .b64 retval0;
	call.uni (retval0), 
	__internal_accurate_pow, 
	(
	param0
	);
	ld.param.f64 	%fd323, [retval0];
	} // callseq 25
	setp.lt.s32 	%p152, %r416, 0;
	neg.f64 	%fd325, %fd323;
	selp.f64 	%fd326, %fd325, %fd323, %p146;
	selp.f64 	%fd327, %fd326, %fd323, %p152;
	setp.eq.s32 	%p153, %r415, 0;
	selp.b32 	%r417, %r416, 0, %p146;
	or.b32  	%r418, %r417, 2146435072;
	selp.b32 	%r419, %r418, %r417, %p145;
	mov.b64 	%fd328, {%r414, %r419};
	selp.f64 	%fd329, %fd328, %fd327, %p153;
	setp.eq.s32 	%p154, %r415, 1;
	selp.f64 	%fd330, 0d3FF0000000000000, %fd329, %p154;
	add.f64 	%fd331, %fd320, %fd330;
	sqrt.rn.f64 	%fd332, %fd331;
	div.rn.f64 	%fd333, %fd310, %fd332;
	sub.s32 	%r420, %r537, %r1;
	cvt.rn.f64.s32 	%fd334, %r420;
	{
	.reg .b32 %temp; 
	mov.b64 	{%temp, %r421}, %fd334;
	}
	abs.f64 	%fd335, %fd334;
	{ // callseq 26, 0
	.param .b64 param0;
	st.param.f64 	[param0], %fd335;
	.param .b64 retval0;
	call.uni (retval0), 
	__internal_accurate_pow, 
	(
	param0
	);
	ld.param.f64 	%fd336, [retval0];
	} // callseq 26
	setp.lt.s32 	%p155, %r421, 0;
	neg.f64 	%fd338, %fd336;
	selp.f64 	%fd339, %fd338, %fd336, %p146;
	selp.f64 	%fd340, %fd339, %fd336, %p155;
	setp.eq.s32 	%p156, %r420, 0;
	selp.b32 	%r422, %r421, 0, %p146;
	or.b32  	%r423, %r422, 2146435072;
	selp.b32 	%r424, %r423, %r422, %p145;
	mov.b64 	%fd341, {%r414, %r424};
	selp.f64 	%fd342, %fd341, %fd340, %p156;
	setp.eq.s32 	%p157, %r420, 1;
	selp.f64 	%fd343, 0d3FF0000000000000, %fd342, %p157;
	sub.s32 	%r425, %r536, %r195;
	cvt.rn.f64.s32 	%fd344, %r425;
	{
	.reg .b32 %temp; 
	mov.b64 	{%temp, %r426}, %fd344;
	}
	abs.f64 	%fd345, %fd344;
	{ // callseq 27, 0
	.param .b64 param0;
	st.param.f64 	[param0], %fd345;
	.param .b64 retval0;
	call.uni (retval0), 
	__internal_accurate_pow, 
	(
	param0
	);
	ld.param.f64 	%fd346, [retval0];
	} // callseq 27
	setp.lt.s32 	%p158, %r426, 0;
	neg.f64 	%fd348, %fd346;
	selp.f64 	%fd349, %fd348, %fd346, %p146;
	selp.f64 	%fd350, %fd349, %fd346, %p158;
	setp.eq.s32 	%p159, %r425, 0;
	selp.b32 	%r427, %r426, 0, %p146;
	or.b32  	%r428, %r427, 2146435072;
	selp.b32 	%r429, %r428, %r427, %p145;
	mov.b64 	%fd351, {%r414, %r429};
	selp.f64 	%fd352, %fd351, %fd350, %p159;
	setp.eq.s32 	%p160, %r425, 1;
	selp.f64 	%fd353, 0d3FF0000000000000, %fd352, %p160;
	add.f64 	%fd354, %fd343, %fd353;
	sqrt.rn.f64 	%fd355, %fd354;
	fma.rn.f64 	%fd356, %fd333, %fd355, %fd2;
	setp.le.f64 	%p161, %fd412, %fd356;
	selp.u32 	%r430, 1, 0, %p161;
	add.s32 	%r541, %r541, %r430;
	setp.lt.s32 	%p162, %r535, 0;
	selp.b32 	%r431, 0, %r23, %p162;
	add.s32 	%r540, %r431, %r540;
	selp.b32 	%r432, 0, %r107, %p162;
	sub.s32 	%r433, %r22, %r432;
	shl.b32 	%r434, %r433, 1;
	add.s32 	%r535, %r434, %r535;
	sub.s32 	%r435, %r508, %r195;
	setp.lt.s32 	%p163, %r435, 1;
	selp.b32 	%r436, -1, 1, %p163;
	add.s32 	%r539, %r539, %r436;
	add.s32 	%r176, %r534, 1;
	setp.ne.s32 	%p164, %r534, %r105;
	mov.u32 	%r534, %r176;
	@%p164 bra 	$L__BB0_31;
$L__BB0_32:
	add.s32 	%r542, %r146, %r541;
	add.s32 	%r508, %r508, 1;
	add.s32 	%r507, %r507, -1;
	add.s32 	%r506, %r506, 1;
	setp.ne.s32 	%p186, %r508, %r7;
	@%p186 bra 	$L__BB0_8;
$L__BB0_33:
	ld.param.u64 	%rd27, [_Z17lineOfSightKernelPsPiiiiii_param_1];
	mul.lo.s32 	%r469, %r183, %r2;
	sub.s32 	%r470, %r1, %r469;
	cvta.to.global.u64 	%rd24, %rd27;
	mul.wide.s32 	%rd25, %r470, 4;
	add.s64 	%rd26, %rd24, %rd25;
	st.global.u32 	[%rd26], %r542;
$L__BB0_34:
	ret;

}
.func  (.param .b64 func_retval0) __internal_accurate_pow(
	.param .b64 __internal_accurate_pow_param_0
)
{
	.reg .pred 	%p<8>;
	.reg .b32 	%r<49>;
	.reg .b32 	%f<3>;
	.reg .b64 	%fd<109>;

	ld.param.f64 	%fd10, [__internal_accurate_pow_param_0];
	{
	.reg .b32 %temp; 
	mov.b64 	{%temp, %r46}, %fd10;
	}
	{
	.reg .b32 %temp; 
	mov.b64 	{%r45, %temp}, %fd10;
	}
	shr.u32 	%r47, %r46, 20;
	setp.gt.u32 	%p1, %r46, 1048575;
	@%p1 bra 	$L__BB1_2;
	mul.f64 	%fd11, %fd10, 0d4350000000000000;
	{
	.reg .b32 %temp; 
	mov.b64 	{%temp, %r46}, %fd11;
	}
	{
	.reg .b32 %temp; 
	mov.b64 	{%r45, %temp}, %fd11;
	}
	shr.u32 	%r16, %r46, 20;
	add.s32 	%r47, %r16, -54;
$L__BB1_2:
	add.s32 	%r48, %r47, -1023;
	and.b32  	%r17, %r46, -2146435073;
	or.b32  	%r18, %r17, 1072693248;
	mov.b64 	%fd107, {%r45, %r18};
	setp.lt.u32 	%p2, %r18, 1073127583;
	@%p2 bra 	$L__BB1_4;
	{
	.reg .b32 %temp; 
	mov.b64 	{%r19, %temp}, %fd107;
	}
	{
	.reg .b32 %temp; 
	mov.b64 	{%temp, %r20}, %fd107;
	}
	add.s32 	%r21, %r20, -1048576;
	mov.b64 	%fd107, {%r19, %r21};
	add.s32 	%r48, %r47, -1022;
$L__BB1_4:
	add.f64 	%fd12, %fd107, 0dBFF0000000000000;
	add.f64 	%fd13, %fd107, 0d3FF0000000000000;
	rcp.approx.ftz.f64 	%fd14, %fd13;
	neg.f64 	%fd15, %fd13;
	fma.rn.f64 	%fd16, %fd15, %fd14, 0d3FF0000000000000;
	fma.rn.f64 	%fd17, %fd16, %fd16, %fd16;
	fma.rn.f64 	%fd18, %fd17, %fd14, %fd14;
	mul.f64 	%fd19, %fd12, %fd18;
	fma.rn.f64 	%fd20, %fd12, %fd18, %fd19;
	mul.f64 	%fd21, %fd20, %fd20;
	fma.rn.f64 	%fd22, %fd21, 0d3EB0F5FF7D2CAFE2, 0d3ED0F5D241AD3B5A;
	fma.rn.f64 	%fd23, %fd22, %fd21, 0d3EF3B20A75488A3F;
	fma.rn.f64 	%fd24, %fd23, %fd21, 0d3F1745CDE4FAECD5;
	fma.rn.f64 	%fd25, %fd24, %fd21, 0d3F3C71C7258A578B;
	fma.rn.f64 	%fd26, %fd25, %fd21, 0d3F6249249242B910;
	fma.rn.f64 	%fd27, %fd26, %fd21, 0d3F89999999999DFB;
	sub.f64 	%fd28, %fd12, %fd20;
	add.f64 	%fd29, %fd28, %fd28;
	neg.f64 	%fd30, %fd20;
	fma.rn.f64 	%fd31, %fd30, %fd12, %fd29;
	mul.f64 	%fd32, %fd18, %fd31;
	fma.rn.f64 	%fd33, %fd21, %fd27, 0d3FB5555555555555;
	mov.f64 	%fd34, 0d3FB5555555555555;
	sub.f64 	%fd35, %fd34, %fd33;
	fma.rn.f64 	%fd36, %fd21, %fd27, %fd35;
	add.f64 	%fd37, %fd36, 0dBC46A4CB00B9E7B0;
	add.f64 	%fd38, %fd33, %fd37;
	sub.f64 	%fd39, %fd33, %fd38;
	add.f64 	%fd40, %fd37, %fd39;
	mul.rn.f64 	%fd41, %fd20, %fd20;
	neg.f64 	%fd42, %fd41;
	fma.rn.f64 	%fd43, %fd20, %fd20, %fd42;
	{
	.reg .b32 %temp; 
	mov.b64 	{%r22, %temp}, %fd32;
	}
	{
	.reg .b32 %temp; 
	mov.b64 	{%temp, %r23}, %fd32;
	}
	add.s32 	%r24, %r23, 1048576;
	mov.b64 	%fd44, {%r22, %r24};
	fma.rn.f64 	%fd45, %fd20, %fd44, %fd43;
	mul.rn.f64 	%fd46, %fd41, %fd20;
	neg.f64 	%fd47, %fd46;
	fma.rn.f64 	%fd48, %fd41, %fd20, %fd47;
	fma.rn.f64 	%fd49, %fd41, %fd32, %fd48;
	fma.rn.f64 	%fd50, %fd45, %fd20, %fd49;
	mul.rn.f64 	%fd51, %fd38, %fd46;
	neg.f64 	%fd52, %fd51;
	fma.rn.f64 	%fd53, %fd38, %fd46, %fd52;
	fma.rn.f64 	%fd54, %fd38, %fd50, %fd53;
	fma.rn.f64 	%fd55, %fd40, %fd46, %fd54;
	add.f64 	%fd56, %fd51, %fd55;
	sub.f64 	%fd57, %fd51, %fd56;
	add.f64 	%fd58, %fd55, %fd57;
	add.f64 	%fd59, %fd20, %fd56;
	sub.f64 	%fd60, %fd20, %fd59;
	add.f64 	%fd61, %fd56, %fd60;
	add.f64 	%fd62, %fd58, %fd61;
	add.f64 	%fd63, %fd32, %fd62;
	add.f64 	%fd64, %fd59, %fd63;
	sub.f64 	%fd65, %fd59, %fd64;
	add.f64 	%fd66, %fd63, %fd65;
	xor.b32  	%r25, %r48, -2147483648;
	mov.b32 	%r26, 1127219200;
	mov.b64 	%fd67, {%r25, %r26};
	mov.b32 	%r27, -2147483648;
	mov.b64 	%fd68, {%r27, %r26};
	sub.f64 	%fd69, %fd67, %fd68;
	fma.rn.f64 	%fd70, %fd69, 0d3FE62E42FEFA39EF, %fd64;
	fma.rn.f64 	%fd71, %fd69, 0dBFE62E42FEFA39EF, %fd70;
	sub.f64 	%fd72, %fd71, %fd64;
	sub.f64 	%fd73, %fd66, %fd72;
	fma.rn.f64 	%fd74, %fd69, 0d3C7ABC9E3B39803F, %fd73;
	add.f64 	%fd75, %fd70, %fd74;
	sub.f64 	%fd76, %fd70, %fd75;
	add.f64 	%fd77, %fd74, %fd76;
	mov.f64 	%fd78, 0d4000000000000000;
	{
	.reg .b32 %temp; 
	mov.b64 	{%temp, %r28}, %fd78;
	}
	{
	.reg .b32 %temp; 
	mov.b64 	{%r29, %temp}, %fd78;
	}
	shl.b32 	%r30, %r28, 1;
	setp.gt.u32 	%p3, %r30, -33554433;
	and.b32  	%r31, %r28, -15728641;
	selp.b32 	%r32, %r31, %r28, %p3;
	mov.b64 	%fd79, {%r29, %r32};
	mul.rn.f64 	%fd80, %fd75, %fd79;
	neg.f64 	%fd81, %fd80;
	fma.rn.f64 	%fd82, %fd75, %fd79, %fd81;
	fma.rn.f64 	%fd83, %fd77, %fd79, %fd82;
	add.f64 	%fd4, %fd80, %fd83;
	sub.f64 	%fd84, %fd80, %fd4;
	add.f64 	%fd5, %fd83, %fd84;
	fma.rn.f64 	%fd85, %fd4, 0d3FF71547652B82FE, 0d4338000000000000;
	{
	.reg .b32 %temp; 
	mov.b64 	{%r13, %temp}, %fd85;
	}
	mov.f64 	%fd86, 0dC338000000000000;
	add.rn.f64 	%fd87, %fd85, %fd86;
	fma.rn.f64 	%fd88, %fd87, 0dBFE62E42FEFA39EF, %fd4;
	fma.rn.f64 	%fd89, %fd87, 0dBC7ABC9E3B39803F, %fd88;
	fma.rn.f64 	%fd90, %fd89, 0d3E5ADE1569CE2BDF, 0d3E928AF3FCA213EA;
	fma.rn.f64 	%fd91, %fd90, %fd89, 0d3EC71DEE62401315;
	fma.rn.f64 	%fd92, %fd91, %fd89, 0d3EFA01997C89EB71;
	fma.rn.f64 	%fd93, %fd92, %fd89, 0d3F2A01A014761F65;
	fma.rn.f64 	%fd94, %fd93, %fd89, 0d3F56C16C1852B7AF;
	fma.rn.f64 	%fd95, %fd94, %fd89, 0d3F81111111122322;
	fma.rn.f64 	%fd96, %fd95, %fd89, 0d3FA55555555502A1;
	fma.rn.f64 	%fd97, %fd96, %fd89, 0d3FC5555555555511;
	fma.rn.f64 	%fd98, %fd97, %fd89, 0d3FE000000000000B;
	fma.rn.f64 	%fd99, %fd98, %fd89, 0d3FF0000000000000;
	fma.rn.f64 	%fd100, %fd99, %fd89, 0d3FF0000000000000;
	{
	.reg .b32 %temp; 
	mov.b64 	{%r14, %temp}, %fd100;
	}
	{
	.reg .b32 %temp; 
	mov.b64 	{%temp, %r15}, %fd100;
	}
	shl.b32 	%r33, %r13, 20;
	add.s32 	%r34, %r33, %r15;
	mov.b64 	%fd108, {%r14, %r34};
	{
	.reg .b32 %temp; 
	mov.b64 	{%temp, %r35}, %fd4;
	}
	mov.b32 	%f2, %r35;
	abs.f32 	%f1, %f2;
	setp.lt.f32 	%p4, %f1, 0f4086232B;
	@%p4 bra 	$L__BB1_7;
	setp.lt.f64 	%p5, %fd4, 0d0000000000000000;
	add.f64 	%fd101, %fd4, 0d7FF0000000000000;
	selp.f64 	%fd108, 0d0000000000000000, %fd101, %p5;
	setp.geu.f32 	%p6, %f1, 0f40874800;
	@%p6 bra 	$L__BB1_7;
	shr.u32 	%r36, %r13, 31;
	add.s32 	%r37, %r13, %r36;
	shr.s32 	%r38, %r37, 1;
	shl.b32 	%r39, %r38, 20;
	add.s32 	%r40, %r15, %r39;
	mov.b64 	%fd102, {%r14, %r40};
	sub.s32 	%r41, %r13, %r38;
	shl.b32 	%r42, %r41, 20;
	add.s32 	%r43, %r42, 1072693248;
	mov.b32 	%r44, 0;
	mov.b64 	%fd103, {%r44, %r43};
	mul.f64 	%fd108, %fd103, %fd102;
$L__BB1_7:
	abs.f64 	%fd104, %fd108;
	setp.eq.f64 	%p7, %fd104, 0d7FF0000000000000;
	fma.rn.f64 	%fd105, %fd108, %fd5, %fd108;
	selp.f64 	%fd106, %fd108, %fd105, %p7;
	st.param.f64 	[func_retval0], %fd106;
	ret;

}


// ===== COMPILED SASS (sm_100) =====

	.target	sm_100

	.elftype	@"ET_EXEC"


//--------------------- .note.nv.tkinfo           --------------------------
	.section	.note.nv.tkinfo,"",@"SHT_NOTE"
	.sectionflags	@"SHF_NOTE_NV_TKINFO"
	.tkinfo
        /*0018*/ 	.word	0x00000002
        /*0030*/ 	.string	""
        /*0030*/ 	.string	"ptxas"
        /*0030*/ 	.string	"Cuda compilation tools, release 13.0, V13.0.88"
        /*0030*/ 	.string	"Build cuda_13.0.r13.0/compiler.36424714_0"
        /*0030*/ 	.string	"-arch sm_100 -m 64 "



//--------------------- .note.nv.cuinfo           --------------------------
	.section	.note.nv.cuinfo,"",@"SHT_NOTE"
	.sectionflags	@"SHF_NOTE_NV_CUINFO"
        /*0018*/ 	.short	0x0002
        /*001a*/ 	.short	0x0064
        /*001c*/ 	.short	0x0082
	.zero		2


//--------------------- .nv.info                  --------------------------
	.section	.nv.info,"",@"SHT_CUDA_INFO"
	.align	4


	//----- nvinfo : EIATTR_REGCOUNT
	.align		4
        /*0000*/ 	.byte	0x04, 0x2f
        /*0002*/ 	.short	(.L_1 - .L_0)
	.align		4
.L_0:
        /*0004*/ 	.word	index@(_Z17lineOfSightKernelPsPiiiiii)
        /*0008*/ 	.word	0x00000040


	//----- nvinfo : EIATTR_FRAME_SIZE
	.align		4
.L_1:
        /*000c*/ 	.byte	0x04, 0x11
        /*000e*/ 	.short	(.L_3 - .L_2)
	.align		4
.L_2:
        /*0010*/ 	.word	index@($_Z17lineOfSightKernelPsPiiiiii$__internal_accurate_pow)
        /*0014*/ 	.word	0x00000000


	//----- nvinfo : EIATTR_FRAME_SIZE
	.align		4
.L_3:
        /*0018*/ 	.byte	0x04, 0x11
        /*001a*/ 	.short	(.L_5 - .L_4)
	.align		4
.L_4:
        /*001c*/ 	.word	index@($__internal_1_$__cuda_sm20_dsqrt_rn_f64_mediumpath_v1)
        /*0020*/ 	.word	0x00000000


	//----- nvinfo : EIATTR_FRAME_SIZE
	.align		4
.L_5:
        /*0024*/ 	.byte	0x04, 0x11
        /*0026*/ 	.short	(.L_7 - .L_6)
	.align		4
.L_6:
        /*0028*/ 	.word	index@($__internal_0_$__cuda_sm20_div_rn_f64_full)
        /*002c*/ 	.word	0x00000000


	//----- nvinfo : EIATTR_FRAME_SIZE
	.align		4
.L_7:
        /*0030*/ 	.byte	0x04, 0x11
        /*0032*/ 	.short	(.L_9 - .L_8)
	.align		4
.L_8:
        /*0034*/ 	.word	index@(_Z17lineOfSightKernelPsPiiiiii)
        /*0038*/ 	.word	0x00000000


	//----- nvinfo : EIATTR_MIN_STACK_SIZE
	.align		4
.L_9:
        /*003c*/ 	.byte	0x04, 0x12
        /*003e*/ 	.short	(.L_11 - .L_10)
	.align		4
.L_10:
        /*0040*/ 	.word	index@(_Z17lineOfSightKernelPsPiiiiii)
        /*0044*/ 	.word	0x00000000
.L_11:


//--------------------- .nv.compat                --------------------------
	.section	.nv.compat,"",@"SHT_CUDA_COMPAT_INFO"
	.align	4
        /*0000*/ 	.byte	0x02, 0x09, 0x00, 0x00, 0x02, 0x02, 0x01, 0x00, 0x02, 0x05, 0x05, 0x00, 0x03, 0x07, 0x01, 0x01
        /*0010*/ 	.byte	0x02, 0x03, 0x00, 0x00, 0x02, 0x06, 0x01, 0x00, 0x04, 0x0b, 0x08, 0x00, 0x01, 0x00, 0x00, 0x00
        /*0020*/ 	.byte	0x00, 0x00, 0x00, 0x00


//--------------------- .nv.info._Z17lineOfSightKernelPsPiiiiii --------------------------
	.section	.nv.info._Z17lineOfSightKernelPsPiiiiii,"",@"SHT_CUDA_INFO"
	.sectionflags	@""
	.align	4


	//----- nvinfo : EIATTR_CUDA_API_VERSION
	.align		4
        /*0000*/ 	.byte	0x04, 0x37
        /*0002*/ 	.short	(.L_13 - .L_12)
.L_12:
        /*0004*/ 	.word	0x00000082


	//----- nvinfo : EIATTR_KPARAM_INFO
	.align		4
.L_13:
        /*0008*/ 	.byte	0x04, 0x17
        /*000a*/ 	.short	(.L_15 - .L_14)
.L_14:
        /*000c*/ 	.word	0x00000000
        /*0010*/ 	.short	0x0006
        /*0012*/ 	.short	0x0020
        /*0014*/ 	.byte	0x00, 0xf0, 0x11, 0x00


	//----- nvinfo : EIATTR_KPARAM_INFO
	.align		4
.L_15:
        /*0018*/ 	.byte	0x04, 0x17
        /*001a*/ 	.short	(.L_17 - .L_16)
.L_16:
        /*001c*/ 	.word	0x00000000
        /*0020*/ 	.short	0x0005
        /*0022*/ 	.short	0x001c
        /*0024*/ 	.byte	0x00, 0xf0, 0x11, 0x00


	//----- nvinfo : EIATTR_KPARAM_INFO
	.align		4
.L_17:
        /*0028*/ 	.byte	0x04, 0x17
        /*002a*/ 	.short	(.L_19 - .L_18)
.L_18:
        /*002c*/ 	.word	0x00000000
        /*0030*/ 	.short	0x0004
        /*0032*/ 	.short	0x0018
        /*0034*/ 	.byte	0x00, 0xf0, 0x11, 0x00


	//----- nvinfo : EIATTR_KPARAM_INFO
	.align		4
.L_19:
        /*0038*/ 	.byte	0x04, 0x17
        /*003a*/ 	.short	(.L_21 - .L_20)
.L_20:
        /*003c*/ 	.word	0x00000000
        /*0040*/ 	.short	0x0003
        /*0042*/ 	.short	0x0014
        /*0044*/ 	.byte	0x00, 0xf0, 0x11, 0x00


	//----- nvinfo : EIATTR_KPARAM_INFO
	.align		4
.L_21:
        /*0048*/ 	.byte	0x04, 0x17
        /*004a*/ 	.short	(.L_23 - .L_22)
.L_22:
        /*004c*/ 	.word	0x00000000
        /*0050*/ 	.short	0x0002
        /*0052*/ 	.short	0x0010
        /*0054*/ 	.byte	0x00, 0xf0, 0x11, 0x00


	//----- nvinfo : EIATTR_KPARAM_INFO
	.align		4
.L_23:
        /*0058*/ 	.byte	0x04, 0x17
        /*005a*/ 	.short	(.L_25 - .L_24)
.L_24:
        /*005c*/ 	.word	0x00000000
        /*0060*/ 	.short	0x0001
        /*0062*/ 	.short	0x0008
        /*0064*/ 	.byte	0x00, 0xf5, 0x21, 0x00


	//----- nvinfo : EIATTR_KPARAM_INFO
	.align		4
.L_25:
        /*0068*/ 	.byte	0x04, 0x17
        /*006a*/ 	.short	(.L_27 - .L_26)
.L_26:
        /*006c*/ 	.word	0x00000000
        /*0070*/ 	.short	0x0000
        /*0072*/ 	.short	0x0000
        /*0074*/ 	.byte	0x00, 0xf5, 0x21, 0x00


	//----- nvinfo : EIATTR_SPARSE_MMA_MASK
	.align		4
.L_27:
        /*0078*/ 	.byte	0x03, 0x50
        /*007a*/ 	.short	0x0000


	//----- nvinfo : EIATTR_MAXREG_COUNT
	.align		4
        /*007c*/ 	.byte	0x03, 0x1b
        /*007e*/ 	.short	0x00ff


	//----- nvinfo : EIATTR_MERCURY_ISA_VERSION
	.align		4
        /*0080*/ 	.byte	0x03, 0x5f
        /*0082*/ 	.short	0x0101


	//----- nvinfo : EIATTR_VRC_CTA_INIT_COUNT
	.align		4
        /*0084*/ 	.byte	0x02, 0x4a
	.zero		1
	.zero		1


	//----- nvinfo : EIATTR_EXIT_INSTR_OFFSETS
	.align		4
        /*0088*/ 	.byte	0x04, 0x1c
        /*008a*/ 	.short	(.L_29 - .L_28)


	//   ....[0]....
.L_28:
        /*008c*/ 	.word	0x000000e0


	//   ....[1]....
        /*0090*/ 	.word	0x00005cd0


	//----- nvinfo : EIATTR_CRS_STACK_SIZE
	.align		4
.L_29:
        /*0094*/ 	.byte	0x04, 0x1e
        /*0096*/ 	.short	(.L_31 - .L_30)
.L_30:
        /*0098*/ 	.word	0x00000000


	//----- nvinfo : EIATTR_CBANK_PARAM_SIZE
	.align		4
.L_31:
        /*009c*/ 	.byte	0x03, 0x19
        /*009e*/ 	.short	0x0024


	//----- nvinfo : EIATTR_PARAM_CBANK
	.align		4
        /*00a0*/ 	.byte	0x04, 0x0a
        /*00a2*/ 	.short	(.L_33 - .L_32)
	.align		4
.L_32:
        /*00a4*/ 	.word	index@(.nv.constant0._Z17lineOfSightKernelPsPiiiiii)
        /*00a8*/ 	.short	0x0380
        /*00aa*/ 	.short	0x0024


	//----- nvinfo : EIATTR_SW_WAR
	.align		4
.L_33:
        /*00ac*/ 	.byte	0x04, 0x36
        /*00ae*/ 	.short	(.L_35 - .L_34)
.L_34:
        /*00b0*/ 	.word	0x00000008
.L_35:


//--------------------- .nv.callgraph             --------------------------
	.section	.nv.callgraph,"",@"SHT_CUDA_CALLGRAPH"
	.align	4
	.sectionentsize	8
	.align		4
        /*0000*/ 	.word	0x00000000
	.align		4
        /*0004*/ 	.word	0xffffffff
	.align		4
        /*0008*/ 	.word	0x00000000
	.align		4
        /*000c*/ 	.word	0xfffffffe
	.align		4
        /*0010*/ 	.word	0x00000000
	.align		4
        /*0014*/ 	.word	0xfffffffd
	.align		4
        /*0018*/ 	.word	0x00000000
	.align		4
        /*001c*/ 	.word	0xfffffffc


//--------------------- .text._Z17lineOfSightKernelPsPiiiiii --------------------------
	.section	.text._Z17lineOfSightKernelPsPiiiiii,"ax",@progbits
	.align	128
        .global         _Z17lineOfSightKernelPsPiiiiii
        .type           _Z17lineOfSightKernelPsPiiiiii,@function
        .size           _Z17lineOfSightKernelPsPiiiiii,(.L_x_127 - _Z17lineOfSightKernelPsPiiiiii)
        .other          _Z17lineOfSightKernelPsPiiiiii,@"STO_CUDA_ENTRY STV_DEFAULT"
_Z17lineOfSightKernelPsPiiiiii:
.text._Z17lineOfSightKernelPsPiiiiii:
[----:B------:R-:W-:Y:S01]  /*0000*/  LDC R1, c[0x0][0x37c] ;  /* 0x0000df00ff017b82 */ /* 0x000fe20000000800 */
[----:B------:R-:W0:Y:S07]  /*0010*/  S2R R3, SR_TID.Y ;  /* 0x0000000000037919 */ /* 0x000e2e0000002200 */
[----:B------:R-:W1:Y:S01]  /*0020*/  LDC R4, c[0x0][0x360] ;  /* 0x0000d800ff047b82 */ /* 0x000e620000000800 */
[----:B------:R-:W2:Y:S01]  /*0030*/  LDCU.64 UR6, c[0x0][0x398] ;  /* 0x00007300ff0677ac */ /* 0x000ea20008000a00 */
[----:B------:R-:W1:Y:S06]  /*0040*/  S2R R5, SR_TID.X ;  /* 0x0000000000057919 */ /* 0x000e6c0000002100 */
[----:B------:R-:W0:Y:S08]  /*0050*/  S2UR UR5, SR_CTAID.Y ;  /* 0x00000000000579c3 */ /* 0x000e300000002600 */
[----:B------:R-:W0:Y:S08]  /*0060*/  LDC R2, c[0x0][0x364] ;  /* 0x0000d900ff027b82 */ /* 0x000e300000000800 */
[----:B------:R-:W1:Y:S08]  /*0070*/  S2UR UR4, SR_CTAID.X ;  /* 0x00000000000479c3 */ /* 0x000e700000002500 */
[----:B------:R-:W3:Y:S01]  /*0080*/  LDC R0, c[0x0][0x390] ;  /* 0x0000e400ff007b82 */ /* 0x000ee20000000800 */
[----:B0-----:R-:W-:-:S04]  /*0090*/  IMAD R2, R2, UR5, R3 ;  /* 0x0000000502027c24 */ /* 0x001fc8000f8e0203 */
[----:B--2---:R-:W-:Y:S02]  /*00a0*/  VIADD R3, R2, UR6 ;  /* 0x0000000602037c36 */ /* 0x004fe40008000000 */
[----:B-1----:R-:W-:-:S03]  /*00b0*/  IMAD R4, R4, UR4, R5 ;  /* 0x0000000404047c24 */ /* 0x002fc6000f8e0205 */
[----:B------:R-:W-:-:S04]  /*00c0*/  ISETP.GE.AND P0, PT, R3, UR7, PT ;  /* 0x0000000703007c0c */ /* 0x000fc8000bf06270 */
[----:B---3--:R-:W-:-:S13]  /*00d0*/  ISETP.GE.OR P0, PT, R4, R0, P0 ;  /* 0x000000000400720c */ /* 0x008fda0000706670 */
[----:B------:R-:W-:Y:S05]  /*00e0*/  @P0 EXIT ;  /* 0x000000000000094d */ /* 0x000fea0003800000 */
[----:B------:R-:W0:Y:S01]  /*00f0*/  LDCU UR6, c[0x0][0x3a0] ;  /* 0x00007400ff0677ac */ /* 0x000e220008000800 */
[----:B------:R-:W1:Y:S01]  /*0100*/  LDC.64 R14, c[0x0][0x380] ;  /* 0x0000e000ff0e7b82 */ /* 0x000e620000000a00 */
[C---:B------:R-:W-:Y:S01]  /*0110*/  IMAD R5, R3.reuse, R0, RZ ;  /* 0x0000000003057224 */ /* 0x040fe200078e02ff */
[----:B------:R-:W-:Y:S01]  /*0120*/  BSSY.RECONVERGENT B0, `(.L_x_0) ;  /* 0x00002dd000007945 */ /* 0x000fe20003800200 */
[----:B------:R-:W2:Y:S02]  /*0130*/  LDCU.64 UR4, c[0x0][0x358] ;  /* 0x00006b00ff0477ac */ /* 0x000ea40008000a00 */
[C---:B------:R-:W-:Y:S01]  /*0140*/  IMAD.IADD R7, R4.reuse, 0x1, R5 ;  /* 0x0000000104077824 */ /* 0x040fe200078e0205 */
[----:B------:R-:W3:Y:S02]  /*0150*/  LDCU UR7, c[0x0][0x390] ;  /* 0x00007200ff0777ac */ /* 0x000ee40008000800 */
[----:B------:R-:W4:Y:S01]  /*0160*/  LDC R13, c[0x0][0x394] ;  /* 0x0000e500ff0d7b82 */ /* 0x000f220000000800 */
[----:B------:R-:W1:Y:S01]  /*0170*/  LDCU UR12, c[0x0][0x390] ;  /* 0x00007200ff0c77ac */ /* 0x000e620008000800 */
[----:B------:R-:W1:Y:S01]  /*0180*/  LDCU UR13, c[0x0][0x390] ;  /* 0x00007200ff0d77ac */ /* 0x000e620008000800 */
[C---:B0-----:R-:W-:Y:S01]  /*0190*/  VIADD R11, R4.reuse, UR6 ;  /* 0x00000006040b7c36 */ /* 0x041fe20008000000 */
[----:B------:R-:W-:Y:S01]  /*01a0*/  VIADDMNMX R9, R4, -UR6, RZ, !PT ;  /* 0x8000000604097c46 */ /* 0x000fe2000f8001ff */
[C---:B------:R-:W-:Y:S01]  /*01b0*/  VIADD R6, R3.reuse, UR6 ;  /* 0x0000000603067c36 */ /* 0x040fe20008000000 */
[----:B------:R-:W0:Y:S01]  /*01c0*/  LDCU UR14, c[0x0][0x390] ;  /* 0x00007200ff0e77ac */ /* 0x000e220008000800 */
[----:B------:R-:W-:-:S02]  /*01d0*/  VIADDMNMX R12, R3, -UR6, RZ, !PT ;  /* 0x80000006030c7c46 */ /* 0x000fc4000f8001ff */
[----:B------:R-:W-:Y:S01]  /*01e0*/  VIADDMNMX R11, R0, 0xffffffff, R11, PT ;  /* 0xffffffff000b7846 */ /* 0x000fe2000380010b */
[----:B-1----:R-:W-:-:S03]  /*01f0*/  IMAD.WIDE R14, R7, 0x2, R14 ;  /* 0x00000002070e7825 */ /* 0x002fc600078e020e */
[----:B------:R-:W-:Y:S01]  /*0200*/  ISETP.GT.AND P0, PT, R9, R11, PT ;  /* 0x0000000b0900720c */ /* 0x000fe20003f04270 */
[----:B------:R-:W-:Y:S01]  /*0210*/  IMAD.MOV.U32 R7, RZ, RZ, RZ ;  /* 0x000000ffff077224 */ /* 0x000fe200078e00ff */
[----:B----4-:R-:W-:-:S11]  /*0220*/  VIADDMNMX R6, R13, 0xffffffff, R6, PT ;  /* 0xffffffff0d067846 */ /* 0x010fd60003800106 */
[----:B0-23--:R-:W-:Y:S05]  /*0230*/  @P0 BRA `(.L_x_1) ;  /* 0x0000002c002c0947 */ /* 0x00dfea0003800000 */
[----:B------:R0:W2:Y:S01]  /*0240*/  LDG.E.U16 R14, desc[UR4][R14.64] ;  /* 0x000000040e0e7981 */ /* 0x0000a2000c1e1500 */
[--C-:B------:R-:W-:Y:S01]  /*0250*/  IMAD.IADD R48, R12, 0x1, -R3.reuse ;  /* 0x000000010c307824 */ /* 0x100fe200078e0a03 */
[----:B------:R-:W-:Y:S01]  /*0260*/  VIMNMX R47, PT, PT, R4, UR6, PT ;  /* 0x00000006042f7c48 */ /* 0x000fe2000bfe0100 */
[----:B------:R-:W-:Y:S02]  /*0270*/  IMAD.IADD R8, R6, 0x1, -R3 ;  /* 0x0000000106087824 */ /* 0x000fe400078e0a03 */
[----:B------:R-:W-:Y:S01]  /*0280*/  IMAD.IADD R46, R9, 0x1, -R4 ;  /* 0x00000001092e7824 */ /* 0x000fe200078e0a04 */
[----:B------:R-:W-:Y:S01]  /*0290*/  IABS R16, R48 ;  /* 0x0000003000107213 */ /* 0x000fe20000000000 */
[----:B------:R-:W-:Y:S02]  /*02a0*/  IMAD.MOV.U32 R7, RZ, RZ, RZ ;  /* 0x000000ffff077224 */ /* 0x000fe400078e00ff */
[----:B------:R-:W-:Y:S01]  /*02b0*/  IMAD.MOV.U32 R45, RZ, RZ, R9 ;  /* 0x000000ffff2d7224 */ /* 0x000fe200078e0009 */
[----:B0-----:R-:W-:Y:S01]  /*02c0*/  IABS R15, R8 ;  /* 0x00000008000f7213 */ /* 0x001fe20000000000 */
[----:B--2---:R0:W1:Y:S06]  /*02d0*/  I2F.F64.S16 R50, R14 ;  /* 0x0000000e00327312 */ /* 0x00406c0000101c00 */
.L_x_56:
[----:B------:R-:W-:Y:S01]  /*02e0*/  IMAD.IADD R10, R45, 0x1, -R4 ;  /* 0x000000012d0a7824 */ /* 0x000fe200078e0a04 */
[----:B------:R-:W-:Y:S01]  /*02f0*/  IABS R21, R48 ;  /* 0x0000003000157213 */ /* 0x000fe20000000000 */
[----:B------:R-:W-:Y:S01]  /*0300*/  BSSY.RECONVERGENT B1, `(.L_x_2) ;  /* 0x000015a000017945 */ /* 0x000fe20003800200 */
[----:B------:R-:W-:Y:S02]  /*0310*/  VIMNMX R13, PT, PT, R46, R47, !PT ;  /* 0x0000002f2e0d7248 */ /* 0x000fe40007fe0100 */
[----:B0-----:R-:W-:-:S04]  /*0320*/  IABS R14, R10 ;  /* 0x0000000a000e7213 */ /* 0x001fc80000000000 */
[----:B------:R-:W-:-:S13]  /*0330*/  ISETP.GT.AND P0, PT, R14, R21, PT ;  /* 0x000000150e00720c */ /* 0x000fda0003f04270 */
[----:B------:R-:W-:Y:S05]  /*0340*/  @!P0 BRA `(.L_x_3) ;  /* 0x0000000800b08947 */ /* 0x000fea0003800000 */
[----:B------:R-:W-:Y:S01]  /*0350*/  BSSY.RECONVERGENT B3, `(.L_x_4) ;  /* 0x00000aa000037945 */ /* 0x000fe20003800200 */
[----:B------:R-:W-:Y:S02]  /*0360*/  IMAD R21, R21, 0x2, -R14 ;  /* 0x0000000215157824 */ /* 0x000fe400078e0a0e */
[----:B------:R-:W-:Y:S02]  /*0370*/  IMAD.MOV.U32 R42, RZ, RZ, RZ ;  /* 0x000000ffff2a7224 */ /* 0x000fe400078e00ff */
[--C-:B------:R-:W-:Y:S02]  /*0380*/  IMAD.MOV.U32 R20, RZ, RZ, R3.reuse ;  /* 0x000000ffff147224 */ /* 0x100fe400078e0003 */
[----:B------:R-:W-:Y:S02]  /*0390*/  IMAD.MOV.U32 R19, RZ, RZ, R4 ;  /* 0x000000ffff137224 */ /* 0x000fe400078e0004 */
[----:B------:R-:W-:Y:S02]  /*03a0*/  IMAD.MOV.U32 R44, RZ, RZ, RZ ;  /* 0x000000ffff2c7224 */ /* 0x000fe400078e00ff */
[----:B------:R-:W-:-:S02]  /*03b0*/  IMAD.MOV.U32 R18, RZ, RZ, R3 ;  /* 0x000000ffff127224 */ /* 0x000fc400078e0003 */
[----:B------:R-:W-:Y:S02]  /*03c0*/  IMAD.MOV.U32 R17, RZ, RZ, R4 ;  /* 0x000000ffff117224 */ /* 0x000fe400078e0004 */
[----:B-1----:R-:W-:Y:S02]  /*03d0*/  IMAD.MOV.U32 R54, RZ, RZ, R50 ;  /* 0x000000ffff367224 */ /* 0x002fe400078e0032 */
[----:B------:R-:W-:-:S07]  /*03e0*/  IMAD.MOV.U32 R55, RZ, RZ, R51 ;  /* 0x000000ffff377224 */ /* 0x000fce00078e0033 */
.L_x_16:
[----:B------:R-:W0:Y:S01]  /*03f0*/  LDC.64 R24, c[0x0][0x380] ;  /* 0x0000e000ff187b82 */ /* 0x000e220000000a00 */
[----:B------:R-:W-:-:S04]  /*0400*/  IMAD R23, R18, UR7, R17 ;  /* 0x0000000712177c24 */ /* 0x000fc8000f8e0211 */
[----:B0-----:R-:W-:-:S05]  /*0410*/  IMAD.WIDE R24, R23, 0x2, R24 ;  /* 0x0000000217187825 */ /* 0x001fca00078e0218 */
[----:B------:R-:W2:Y:S01]  /*0420*/  LDG.E.U16 R22, desc[UR4][R24.64] ;  /* 0x0000000418167981 */ /* 0x000ea2000c1e1500 */
[----:B------:R-:W-:Y:S01]  /*0430*/  IMAD.IADD R48, R17, 0x1, -R4 ;  /* 0x0000000111307824 */ /* 0x000fe200078e0a04 */
[----:B------:R-:W-:Y:S01]  /*0440*/  BSSY.RECONVERGENT B2, `(.L_x_5) ;  /* 0x000000c000027945 */ /* 0x000fe20003800200 */
[----:B------:R-:W-:Y:S02]  /*0450*/  MOV R0, 0x500 ;  /* 0x0000050000007802 */ /* 0x000fe40000000f00 */
[----:B------:R-:W0:Y:S02]  /*0460*/  I2F.F64 R52, R48 ;  /* 0x0000003000347312 */ /* 0x000e240000201c00 */
[----:B0-----:R-:W-:-:S06]  /*0470*/  DADD R52, -RZ, |R52| ;  /* 0x00000000ff347229 */ /* 0x001fcc0000000534 */
[----:B--2---:R-:W0:Y:S02]  /*0480*/  I2F.F64.S16 R22, R22 ;  /* 0x0000001600167312 */ /* 0x004e240000101c00 */
[--C-:B0-----:R-:W-:Y:S02]  /*0490*/  DSETP.GEU.AND P0, PT, R54, R22.reuse, PT ;  /* 0x000000163600722a */ /* 0x101fe40003f0e000 */
[----:B------:R-:W-:-:S04]  /*04a0*/  DADD R56, -R50, R22 ;  /* 0x0000000032387229 */ /* 0x000fc80000000116 */
[----:B------:R-:W-:Y:S02]  /*04b0*/  FSEL R54, R22, R54, !P0 ;  /* 0x0000003616367208 */ /* 0x000fe40004000000 */
[----:B------:R-:W-:Y:S02]  /*04c0*/  FSEL R55, R23, R55, !P0 ;  /* 0x0000003717377208 */ /* 0x000fe40004000000 */
[----:B------:R-:W-:Y:S02]  /*04d0*/  SEL R19, R17, R19, !P0 ;  /* 0x0000001311137207 */ /* 0x000fe40004000000 */
[----:B------:R-:W-:-:S07]  /*04e0*/  SEL R20, R18, R20, !P0 ;  /* 0x0000001412147207 */ /* 0x000fce0004000000 */
[----:B------:R-:W-:Y:S05]  /*04f0*/  CALL.REL.NOINC `($_Z17lineOfSightKernelPsPiiiiii$__internal_accurate_pow) ;  /* 0x00000060001c7944 */ /* 0x000fea0003c00000 */
[----:B------:R-:W-:Y:S05]  /*0500*/  BSYNC.RECONVERGENT B2 ;  /* 0x0000000000027941 */ /* 0x000fea0003800200 */
.L_x_5:
[----:B------:R-:W-:Y:S01]  /*0510*/  IMAD.IADD R43, R18, 0x1, -R3 ;  /* 0x00000001122b7824 */ /* 0x000fe200078e0a03 */
[C---:B------:R-:W-:Y:S01]  /*0520*/  ISETP.NE.AND P0, PT, R48.reuse, RZ, PT ;  /* 0x000000ff3000720c */ /* 0x040fe20003f05270 */
[----:B------:R-:W-:Y:S01]  /*0530*/  BSSY.RECONVERGENT B2, `(.L_x_6) ;  /* 0x000000a000027945 */ /* 0x000fe20003800200 */
[----:B------:R-:W-:Y:S01]  /*0540*/  ISETP.NE.AND P1, PT, R48, 0x1, PT ;  /* 0x000000013000780c */ /* 0x000fe20003f25270 */
[----:B------:R-:W0:Y:S01]  /*0550*/  I2F.F64 R52, R43 ;  /* 0x0000002b00347312 */ /* 0x000e220000201c00 */
[----:B------:R-:W-:Y:S02]  /*0560*/  FSEL R22, R22, RZ, P0 ;  /* 0x000000ff16167208 */ /* 0x000fe40000000000 */
[----:B------:R-:W-:Y:S02]  /*0570*/  FSEL R28, R28, RZ, P0 ;  /* 0x000000ff1c1c7208 */ /* 0x000fe40000000000 */
[----:B------:R-:W-:Y:S02]  /*0580*/  FSEL R48, R22, RZ, P1 ;  /* 0x000000ff16307208 */ /* 0x000fe40000800000 */
[----:B------:R-:W-:-:S02]  /*0590*/  FSEL R49, R28, 1.875, P1 ;  /* 0x3ff000001c317808 */ /* 0x000fc40000800000 */
[----:B------:R-:W-:Y:S01]  /*05a0*/  MOV R0, 0x5d0 ;  /* 0x000005d000007802 */ /* 0x000fe20000000f00 */
[----:B0-----:R-:W-:-:S11]  /*05b0*/  DADD R52, -RZ, |R52| ;  /* 0x00000000ff347229 */ /* 0x001fd60000000534 */
[----:B------:R-:W-:Y:S05]  /*05c0*/  CALL.REL.NOINC `($_Z17lineOfSightKernelPsPiiiiii$__internal_accurate_pow) ;  /* 0x0000005c00e87944 */ /* 0x000fea0003c00000 */
[----:B------:R-:W-:Y:S05]  /*05d0*/  BSYNC.RECONVERGENT B2 ;  /* 0x0000000000027941 */ /* 0x000fea0003800200 */
.L_x_6:
[C---:B------:R-:W-:Y:S01]  /*05e0*/  ISETP.NE.AND P0, PT, R43.reuse, RZ, PT ;  /* 0x000000ff2b00720c */ /* 0x040fe20003f05270 */
[----:B------:R-:W-:Y:S01]  /*05f0*/  BSSY.RECONVERGENT B4, `(.L_x_7) ;  /* 0x000001e000047945 */ /* 0x000fe20003800200 */
[----:B------:R-:W-:Y:S02]  /*0600*/  ISETP.NE.AND P1, PT, R43, 0x1, PT ;  /* 0x000000012b00780c */ /* 0x000fe40003f25270 */
[----:B------:R-:W-:Y:S02]  /*0610*/  FSEL R22, R22, RZ, P0 ;  /* 0x000000ff16167208 */ /* 0x000fe40000000000 */
[----:B------:R-:W-:Y:S02]  /*0620*/  FSEL R28, R28, RZ, P0 ;  /* 0x000000ff1c1c7208 */ /* 0x000fe40000000000 */
[----:B------:R-:W-:Y:S02]  /*0630*/  FSEL R22, R22, RZ, P1 ;  /* 0x000000ff16167208 */ /* 0x000fe40000800000 */
[----:B------:R-:W-:-:S06]  /*0640*/  FSEL R23, R28, 1.875, P1 ;  /* 0x3ff000001c177808 */ /* 0x000fcc0000800000 */
[----:B------:R-:W-:Y:S01]  /*0650*/  DADD R48, R48, R22 ;  /* 0x0000000030307229 */ /* 0x000fe20000000016 */
[----:B------:R-:W-:Y:S02]  /*0660*/  IMAD.MOV.U32 R22, RZ, RZ, 0x0 ;  /* 0x00000000ff167424 */ /* 0x000fe400078e00ff */
[----:B------:R-:W-:-:S03]  /*0670*/  IMAD.MOV.U32 R23, RZ, RZ, 0x3fd80000 ;  /* 0x3fd80000ff177424 */ /* 0x000fc600078e00ff */
[----:B------:R-:W0:Y:S04]  /*0680*/  MUFU.RSQ64H R29, R49 ;  /* 0x00000031001d7308 */ /* 0x000e280000001c00 */
[----:B------:R-:W-:-:S04]  /*0690*/  IADD3 R28, PT, PT, R49, -0x3500000, RZ ;  /* 0xfcb00000311c7810 */ /* 0x000fc80007ffe0ff */
[----:B------:R-:W-:Y:S02]  /*06a0*/  ISETP.GE.U32.AND P0, PT, R28, 0x7ca00000, PT ;  /* 0x7ca000001c00780c */ /* 0x000fe40003f06070 */
[----:B0-----:R-:W-:-:S08]  /*06b0*/  DMUL R24, R28, R28 ;  /* 0x0000001c1c187228 */ /* 0x001fd00000000000 */
[----:B------:R-:W-:-:S08]  /*06c0*/  DFMA R24, R48, -R24, 1 ;  /* 0x3ff000003018742b */ /* 0x000fd00000000818 */
[----:B------:R-:W-:Y:S02]  /*06d0*/  DFMA R22, R24, R22, 0.5 ;  /* 0x3fe000001816742b */ /* 0x000fe40000000016 */
[----:B------:R-:W-:-:S08]  /*06e0*/  DMUL R32, R28, R24 ;  /* 0x000000181c207228 */ /* 0x000fd00000000000 */
[----:B------:R-:W-:-:S08]  /*06f0*/  DFMA R32, R22, R32, R28 ;  /* 0x000000201620722b */ /* 0x000fd0000000001c */
[----:B------:R-:W-:Y:S02]  /*0700*/  DMUL R22, R48, R32 ;  /* 0x0000002030167228 */ /* 0x000fe40000000000 */
[----:B------:R-:W-:Y:S02]  /*0710*/  VIADD R25, R33, 0xfff00000 ;  /* 0xfff0000021197836 */ /* 0x000fe40000000000 */
[----:B------:R-:W-:-:S04]  /*0720*/  IMAD.MOV.U32 R24, RZ, RZ, R32 ;  /* 0x000000ffff187224 */ /* 0x000fc800078e0020 */
[----:B------:R-:W-:-:S08]  /*0730*/  DFMA R26, R22, -R22, R48 ;  /* 0x80000016161a722b */ /* 0x000fd00000000030 */
[----:B------:R-:W-:Y:S01]  /*0740*/  DFMA R30, R26, R24, R22 ;  /* 0x000000181a1e722b */ /* 0x000fe20000000016 */
[----:B------:R-:W-:Y:S10]  /*0750*/  @!P0 BRA `(.L_x_8) ;  /* 0x00000000001c8947 */ /* 0x000ff40003800000 */
[----:B------:R-:W-:Y:S01]  /*0760*/  IMAD.MOV.U32 R24, RZ, RZ, R32 ;  /* 0x000000ffff187224 */ /* 0x000fe200078e0020 */
[----:B------:R-:W-:Y:S01]  /*0770*/  MOV R0, 0x7b0 ;  /* 0x000007b000007802 */ /* 0x000fe20000000f00 */
[----:B------:R-:W-:Y:S02]  /*0780*/  IMAD.MOV.U32 R30, RZ, RZ, R48 ;  /* 0x000000ffff1e7224 */ /* 0x000fe400078e0030 */
[----:B------:R-:W-:-:S07]  /*0790*/  IMAD.MOV.U32 R29, RZ, RZ, R49 ;  /* 0x000000ffff1d7224 */ /* 0x000fce00078e0031 */
[----:B------:R-:W-:Y:S05]  /*07a0*/  CALL.REL.NOINC `($__internal_1_$__cuda_sm20_dsqrt_rn_f64_mediumpath_v1) ;  /* 0x0000005800cc7944 */ /* 0x000fea0003c00000 */
[----:B------:R-:W-:Y:S02]  /*07b0*/  IMAD.MOV.U32 R30, RZ, RZ, R22 ;  /* 0x000000ffff1e7224 */ /* 0x000fe400078e0016 */
[----:B------:R-:W-:-:S07]  /*07c0*/  IMAD.MOV.U32 R31, RZ, RZ, R23 ;  /* 0x000000ffff1f7224 */ /* 0x000fce00078e0017 */
.L_x_8:
[----:B------:R-:W-:Y:S05]  /*07d0*/  BSYNC.RECONVERGENT B4 ;  /* 0x0000000000047941 */ /* 0x000fea0003800200 */
.L_x_7:
[----:B------:R-:W0:Y:S01]  /*07e0*/  MUFU.RCP64H R25, R31 ;  /* 0x0000001f00197308 */ /* 0x000e220000001800 */
[----:B------:R-:W-:Y:S01]  /*07f0*/  IMAD.MOV.U32 R24, RZ, RZ, 0x1 ;  /* 0x00000001ff187424 */ /* 0x000fe200078e00ff */
[----:B------:R-:W-:Y:S01]  /*0800*/  FSETP.GEU.AND P1, PT, |R57|, 6.5827683646048100446e-37, PT ;  /* 0x036000003900780b */ /* 0x000fe20003f2e200 */
[----:B------:R-:W-:Y:S04]  /*0810*/  BSSY.RECONVERGENT B4, `(.L_x_9) ;  /* 0x0000012000047945 */ /* 0x000fe80003800200 */
[----:B0-----:R-:W-:-:S08]  /*0820*/  DFMA R22, R24, -R30, 1 ;  /* 0x3ff000001816742b */ /* 0x001fd0000000081e */
[----:B------:R-:W-:-:S08]  /*0830*/  DFMA R22, R22, R22, R22 ;  /* 0x000000161616722b */ /* 0x000fd00000000016 */
[----:B------:R-:W-:-:S08]  /*0840*/  DFMA R22, R24, R22, R24 ;  /* 0x000000161816722b */ /* 0x000fd00000000018 */
[----:B------:R-:W-:-:S08]  /*0850*/  DFMA R24, R22, -R30, 1 ;  /* 0x3ff000001618742b */ /* 0x000fd0000000081e */
[----:B------:R-:W-:-:S08]  /*0860*/  DFMA R24, R22, R24, R22 ;  /* 0x000000181618722b */ /* 0x000fd00000000016 */
[----:B------:R-:W-:-:S08]  /*0870*/  DMUL R22, R56, R24 ;  /* 0x0000001838167228 */ /* 0x000fd00000000000 */
[----:B------:R-:W-:-:S08]  /*0880*/  DFMA R58, R22, -R30, R56 ;  /* 0x8000001e163a722b */ /* 0x000fd00000000038 */
[----:B------:R-:W-:-:S10]  /*0890*/  DFMA R58, R24, R58, R22 ;  /* 0x0000003a183a722b */ /* 0x000fd40000000016 */
[----:B------:R-:W-:-:S05]  /*08a0*/  FFMA R0, RZ, R31, R59 ;  /* 0x0000001fff007223 */ /* 0x000fca000000003b */
[----:B------:R-:W-:-:S13]  /*08b0*/  FSETP.GT.AND P0, PT, |R0|, 1.469367938527859385e-39, PT ;  /* 0x001000000000780b */ /* 0x000fda0003f04200 */
[----:B------:R-:W-:Y:S05]  /*08c0*/  @P0 BRA P1, `(.L_x_10) ;  /* 0x0000000000180947 */ /* 0x000fea0000800000 */
[----:B------:R-:W-:Y:S01]  /*08d0*/  IMAD.MOV.U32 R60, RZ, RZ, R56 ;  /* 0x000000ffff3c7224 */ /* 0x000fe200078e0038 */
[----:B------:R-:W-:Y:S01]  /*08e0*/  MOV R0, 0x930 ;  /* 0x0000093000007802 */ /* 0x000fe20000000f00 */
[----:B------:R-:W-:Y:S02]  /*08f0*/  IMAD.MOV.U32 R61, RZ, RZ, R57 ;  /* 0x000000ffff3d7224 */ /* 0x000fe400078e0039 */
[----:B------:R-:W-:Y:S02]  /*0900*/  IMAD.MOV.U32 R22, RZ, RZ, R30 ;  /* 0x000000ffff167224 */ /* 0x000fe400078e001e */
[----:B------:R-:W-:-:S07]  /*0910*/  IMAD.MOV.U32 R23, RZ, RZ, R31 ;  /* 0x000000ffff177224 */ /* 0x000fce00078e001f */
[----:B------:R-:W-:Y:S05]  /*0920*/  CALL.REL.NOINC `($__internal_0_$__cuda_sm20_div_rn_f64_full) ;  /* 0x0000005000ec7944 */ /* 0x000fea0003c00000 */
.L_x_10:
[----:B------:R-:W-:Y:S05]  /*0930*/  BSYNC.RECONVERGENT B4 ;  /* 0x0000000000047941 */ /* 0x000fea0003800200 */
.L_x_9:
[----:B------:R-:W-:Y:S01]  /*0940*/  IMAD.IADD R48, R19, 0x1, -R4 ;  /* 0x0000000113307824 */ /* 0x000fe200078e0a04 */
[----:B------:R-:W-:Y:S01]  /*0950*/  BSSY.RECONVERGENT B2, `(.L_x_11) ;  /* 0x0000005000027945 */ /* 0x000fe20003800200 */
[----:B------:R-:W-:Y:S02]  /*0960*/  MOV R0, 0x9a0 ;  /* 0x000009a000007802 */ /* 0x000fe40000000f00 */
[----:B------:R-:W0:Y:S02]  /*0970*/  I2F.F64 R52, R48 ;  /* 0x0000003000347312 */ /* 0x000e240000201c00 */
[----:B0-----:R-:W-:-:S11]  /*0980*/  DADD R52, -RZ, |R52| ;  /* 0x00000000ff347229 */ /* 0x001fd60000000534 */
[----:B------:R-:W-:Y:S05]  /*0990*/  CALL.REL.NOINC `($_Z17lineOfSightKernelPsPiiiiii$__internal_accurate_pow) ;  /* 0x0000005800f47944 */ /* 0x000fea0003c00000 */
[----:B------:R-:W-:Y:S05]  /*09a0*/  BSYNC.RECONVERGENT B2 ;  /* 0x0000000000027941 */ /* 0x000fea0003800200 */
.L_x_11:
        /* <DEDUP_REMOVED lines=13> */
.L_x_12:
[C---:B------:R-:W-:Y:S01]  /*0a80*/  ISETP.NE.AND P0, PT, R43.reuse, RZ, PT ;  /* 0x000000ff2b00720c */ /* 0x040fe20003f05270 */
[----:B------:R-:W-:Y:S01]  /*0a90*/  IMAD.MOV.U32 R23, RZ, RZ, 0x3fd80000 ;  /* 0x3fd80000ff177424 */ /* 0x000fe200078e00ff */
[----:B------:R-:W-:Y:S01]  /*0aa0*/  ISETP.NE.AND P1, PT, R43, 0x1, PT ;  /* 0x000000012b00780c */ /* 0x000fe20003f25270 */
[----:B------:R-:W-:Y:S01]  /*0ab0*/  BSSY.RECONVERGENT B4, `(.L_x_13) ;  /* 0x000001b000047945 */ /* 0x000fe20003800200 */
[----:B------:R-:W-:Y:S02]  /*0ac0*/  FSEL R22, R22, RZ, P0 ;  /* 0x000000ff16167208 */ /* 0x000fe40000000000 */
[----:B------:R-:W-:Y:S02]  /*0ad0*/  FSEL R28, R28, RZ, P0 ;  /* 0x000000ff1c1c7208 */ /* 0x000fe40000000000 */
[----:B------:R-:W-:Y:S01]  /*0ae0*/  FSEL R30, R22, RZ, P1 ;  /* 0x000000ff161e7208 */ /* 0x000fe20000800000 */
[----:B------:R-:W-:Y:S01]  /*0af0*/  IMAD.MOV.U32 R22, RZ, RZ, 0x0 ;  /* 0x00000000ff167424 */ /* 0x000fe200078e00ff */
[----:B------:R-:W-:-:S06]  /*0b00*/  FSEL R31, R28, 1.875, P1 ;  /* 0x3ff000001c1f7808 */ /* 0x000fcc0000800000 */
[----:B------:R-:W-:-:S06]  /*0b10*/  DADD R30, R48, R30 ;  /* 0x00000000301e7229 */ /* 0x000fcc000000001e */
[----:B------:R-:W0:Y:S04]  /*0b20*/  MUFU.RSQ64H R29, R31 ;  /* 0x0000001f001d7308 */ /* 0x000e280000001c00 */
[----:B------:R-:W-:-:S05]  /*0b30*/  VIADD R28, R31, 0xfcb00000 ;  /* 0xfcb000001f1c7836 */ /* 0x000fca0000000000 */
[----:B------:R-:W-:Y:S01]  /*0b40*/  ISETP.GE.U32.AND P0, PT, R28, 0x7ca00000, PT ;  /* 0x7ca000001c00780c */ /* 0x000fe20003f06070 */
        /* <DEDUP_REMOVED lines=11> */
[----:B------:R-:W-:Y:S01]  /*0c00*/  MOV R24, R32 ;  /* 0x0000002000187202 */ /* 0x000fe20000000f00 */
[----:B------:R-:W-:Y:S01]  /*0c10*/  IMAD.MOV.U32 R29, RZ, RZ, R31 ;  /* 0x000000ffff1d7224 */ /* 0x000fe200078e001f */
[----:B------:R-:W-:-:S07]  /*0c20*/  MOV R0, 0xc40 ;  /* 0x00000c4000007802 */ /* 0x000fce0000000f00 */
[----:B------:R-:W-:Y:S05]  /*0c30*/  CALL.REL.NOINC `($__internal_1_$__cuda_sm20_dsqrt_rn_f64_mediumpath_v1) ;  /* 0x0000005400a87944 */ /* 0x000fea0003c00000 */
[----:B------:R-:W-:Y:S02]  /*0c40*/  IMAD.MOV.U32 R34, RZ, RZ, R22 ;  /* 0x000000ffff227224 */ /* 0x000fe400078e0016 */
[----:B------:R-:W-:-:S07]  /*0c50*/  IMAD.MOV.U32 R35, RZ, RZ, R23 ;  /* 0x000000ffff237224 */ /* 0x000fce00078e0017 */
.L_x_14:
[----:B------:R-:W-:Y:S05]  /*0c60*/  BSYNC.RECONVERGENT B4 ;  /* 0x0000000000047941 */ /* 0x000fea0003800200 */
.L_x_13:
[----:B------:R-:W-:Y:S01]  /*0c70*/  DFMA R34, R34, R58, R50 ;  /* 0x0000003a2222722b */ /* 0x000fe20000000032 */
[----:B------:R-:W-:Y:S01]  /*0c80*/  IMAD.IADD R48, R12, 0x1, -R3 ;  /* 0x000000010c307824 */ /* 0x000fe200078e0a03 */
[----:B------:R-:W-:Y:S01]  /*0c90*/  ISETP.NE.AND P4, PT, R42, R13, PT ;  /* 0x0000000d2a00720c */ /* 0x000fe20003f85270 */
[----:B------:R-:W-:Y:S01]  /*0ca0*/  IMAD.MOV.U32 R22, RZ, RZ, 0x1 ;  /* 0x00000001ff167424 */ /* 0x000fe200078e00ff */
[----:B------:R-:W-:Y:S01]  /*0cb0*/  ISETP.GE.AND P2, PT, R21, RZ, PT ;  /* 0x000000ff1500720c */ /* 0x000fe20003f46270 */
[----:B------:R-:W-:Y:S01]  /*0cc0*/  VIADD R0, R44, 0x1 ;  /* 0x000000012c007836 */ /* 0x000fe20000000000 */
[----:B------:R-:W-:Y:S01]  /*0cd0*/  ISETP.GE.AND P3, PT, R10, 0x1, PT ;  /* 0x000000010a00780c */ /* 0x000fe20003f66270 */
[----:B------:R-:W-:Y:S01]  /*0ce0*/  VIADD R25, R17, 0xffffffff ;  /* 0xffffffff11197836 */ /* 0x000fe20000000000 */
[----:B------:R-:W-:Y:S01]  /*0cf0*/  DSETP.GTU.AND P1, PT, R54, R34, PT ;  /* 0x000000223600722a */ /* 0x000fe20003f2c000 */
[----:B------:R-:W-:Y:S02]  /*0d00*/  ISETP.GT.AND P0, PT, R48, -0x1, PT ;  /* 0xffffffff3000780c */ /* 0x000fe40003f04270 */
[----:B------:R-:W-:-:S02]  /*0d10*/  IABS R27, R48 ;  /* 0x00000030001b7213 */ /* 0x000fc40000000000 */
[----:B------:R-:W-:Y:S02]  /*0d20*/  SEL R24, R14, RZ, P2 ;  /* 0x000000ff0e187207 */ /* 0x000fe40001000000 */
[----:B------:R-:W-:-:S03]  /*0d30*/  SEL R22, R22, 0xffffffff, P0 ;  /* 0xffffffff16167807 */ /* 0x000fc60000000000 */
[----:B------:R-:W-:Y:S01]  /*0d40*/  IMAD.IADD R24, R27, 0x1, -R24 ;  /* 0x000000011b187824 */ /* 0x000fe200078e0a18 */
[----:B------:R-:W-:Y:S01]  /*0d50*/  SEL R23, R22, RZ, P2 ;  /* 0x000000ff16177207 */ /* 0x000fe20001000000 */
[----:B------:R-:W-:Y:S02]  /*0d60*/  @P3 VIADD R25, R17, 0x1 ;  /* 0x0000000111193836 */ /* 0x000fe40000000000 */
[----:B------:R-:W-:Y:S02]  /*0d70*/  @P1 IMAD.MOV R0, RZ, RZ, R44 ;  /* 0x000000ffff001224 */ /* 0x000fe400078e022c */
[----:B------:R-:W-:Y:S02]  /*0d80*/  IMAD.IADD R18, R23, 0x1, R18 ;  /* 0x0000000117127824 */ /* 0x000fe400078e0212 */
[----:B------:R-:W-:Y:S02]  /*0d90*/  IMAD R21, R24, 0x2, R21 ;  /* 0x0000000218157824 */ /* 0x000fe400078e0215 */
[----:B------:R-:W-:Y:S01]  /*0da0*/  IMAD.MOV.U32 R44, RZ, RZ, R0 ;  /* 0x000000ffff2c7224 */ /* 0x000fe200078e0000 */
[----:B------:R-:W-:Y:S06]  /*0db0*/  @!P4 BRA `(.L_x_15) ;  /* 0x00000000000cc947 */ /* 0x000fec0003800000 */
[----:B------:R-:W-:Y:S02]  /*0dc0*/  VIADD R42, R42, 0x1 ;  /* 0x000000012a2a7836 */ /* 0x000fe40000000000 */
[----:B------:R-:W-:Y:S01]  /*0dd0*/  IMAD.MOV.U32 R17, RZ, RZ, R25 ;  /* 0x000000ffff117224 */ /* 0x000fe200078e0019 */
[----:B------:R-:W-:Y:S06]  /*0de0*/  BRA `(.L_x_16) ;  /* 0xfffffff400807947 */ /* 0x000fec000383ffff */
.L_x_15:
[----:B------:R-:W-:Y:S05]  /*0df0*/  BSYNC.RECONVERGENT B3 ;  /* 0x0000000000037941 */ /* 0x000fea0003800200 */
.L_x_4:
[----:B------:R-:W-:Y:S05]  /*0e00*/  BRA `(.L_x_17) ;  /* 0x0000000800a47947 */ /* 0x000fea0003800000 */
.L_x_3:
[----:B------:R-:W-:Y:S01]  /*0e10*/  IMAD R42, R14, 0x2, -R21 ;  /* 0x000000020e2a7824 */ /* 0x000fe200078e0a15 */
[----:B------:R-:W-:Y:S01]  /*0e20*/  MOV R17, R4 ;  /* 0x0000000400117202 */ /* 0x000fe20000000f00 */
[----:B------:R-:W-:Y:S02]  /*0e30*/  IMAD.MOV.U32 R21, RZ, RZ, RZ ;  /* 0x000000ffff157224 */ /* 0x000fe400078e00ff */
[--C-:B------:R-:W-:Y:S02]  /*0e40*/  IMAD.MOV.U32 R20, RZ, RZ, R3.reuse ;  /* 0x000000ffff147224 */ /* 0x100fe400078e0003 */
[----:B------:R-:W-:Y:S02]  /*0e50*/  IMAD.MOV.U32 R19, RZ, RZ, R4 ;  /* 0x000000ffff137224 */ /* 0x000fe400078e0004 */
[----:B------:R-:W-:Y:S02]  /*0e60*/  IMAD.MOV.U32 R44, RZ, RZ, RZ ;  /* 0x000000ffff2c7224 */ /* 0x000fe400078e00ff */
[----:B------:R-:W-:-:S02]  /*0e70*/  IMAD.MOV.U32 R18, RZ, RZ, R3 ;  /* 0x000000ffff127224 */ /* 0x000fc400078e0003 */
[----:B-1----:R-:W-:Y:S02]  /*0e80*/  IMAD.MOV.U32 R54, RZ, RZ, R50 ;  /* 0x000000ffff367224 */ /* 0x002fe400078e0032 */
[----:B------:R-:W-:-:S07]  /*0e90*/  IMAD.MOV.U32 R55, RZ, RZ, R51 ;  /* 0x000000ffff377224 */ /* 0x000fce00078e0033 */
.L_x_28:
        /* <DEDUP_REMOVED lines=18> */
.L_x_18:
        /* <DEDUP_REMOVED lines=13> */
.L_x_19:
        /* <DEDUP_REMOVED lines=31> */
.L_x_21:
[----:B------:R-:W-:Y:S05]  /*1280*/  BSYNC.RECONVERGENT B3 ;  /* 0x0000000000037941 */ /* 0x000fea0003800200 */
.L_x_20:
        /* <DEDUP_REMOVED lines=21> */
.L_x_23:
[----:B------:R-:W-:Y:S05]  /*13e0*/  BSYNC.RECONVERGENT B3 ;  /* 0x0000000000037941 */ /* 0x000fea0003800200 */
.L_x_22:
[----:B------:R-:W-:Y:S01]  /*13f0*/  IMAD.IADD R48, R19, 0x1, -R4 ;  /* 0x0000000113307824 */ /* 0x000fe200078e0a04 */
[----:B------:R-:W-:Y:S01]  /*1400*/  BSSY.RECONVERGENT B2, `(.L_x_24) ;  /* 0x0000005000027945 */ /* 0x000fe20003800200 */
[----:B------:R-:W-:Y:S02]  /*1410*/  MOV R0, 0x1450 ;  /* 0x0000145000007802 */ /* 0x000fe40000000f00 */
[----:B------:R-:W0:Y:S02]  /*1420*/  I2F.F64 R52, R48 ;  /* 0x0000003000347312 */ /* 0x000e240000201c00 */
[----:B0-----:R-:W-:-:S11]  /*1430*/  DADD R52, -RZ, |R52| ;  /* 0x00000000ff347229 */ /* 0x001fd60000000534 */
[----:B------:R-:W-:Y:S05]  /*1440*/  CALL.REL.NOINC `($_Z17lineOfSightKernelPsPiiiiii$__internal_accurate_pow) ;  /* 0x0000005000487944 */ /* 0x000fea0003c00000 */
[----:B------:R-:W-:Y:S05]  /*1450*/  BSYNC.RECONVERGENT B2 ;  /* 0x0000000000027941 */ /* 0x000fea0003800200 */
.L_x_24:
        /* <DEDUP_REMOVED lines=13> */
.L_x_25:
        /* <DEDUP_REMOVED lines=26> */
[----:B------:R-:W-:-:S07]  /*16d0*/  IMAD.MOV.U32 R29, RZ, RZ, R31 ;  /* 0x000000ffff1d7224 */ /* 0x000fce00078e001f */
[----:B------:R-:W-:Y:S05]  /*16e0*/  CALL.REL.NOINC `($__internal_1_$__cuda_sm20_dsqrt_rn_f64_mediumpath_v1) ;  /* 0x0000004800fc7944 */ /* 0x000fea0003c00000 */
[----:B------:R-:W-:Y:S02]  /*16f0*/  IMAD.MOV.U32 R34, RZ, RZ, R22 ;  /* 0x000000ffff227224 */ /* 0x000fe400078e0016 */
[----:B------:R-:W-:-:S07]  /*1700*/  IMAD.MOV.U32 R35, RZ, RZ, R23 ;  /* 0x000000ffff237224 */ /* 0x000fce00078e0017 */
.L_x_27:
[----:B------:R-:W-:Y:S05]  /*1710*/  BSYNC.RECONVERGENT B3 ;  /* 0x0000000000037941 */ /* 0x000fea0003800200 */
.L_x_26:
[----:B------:R-:W-:Y:S01]  /*1720*/  DFMA R34, R34, R58, R50 ;  /* 0x0000003a2222722b */ /* 0x000fe20000000032 */
[----:B------:R-:W-:Y:S01]  /*1730*/  IMAD.IADD R48, R12, 0x1, -R3 ;  /* 0x000000010c307824 */ /* 0x000fe200078e0a03 */
[----:B------:R-:W-:Y:S01]  /*1740*/  ISETP.GT.AND P0, PT, R10, -0x1, PT ;  /* 0xffffffff0a00780c */ /* 0x000fe20003f04270 */
[----:B------:R-:W-:Y:S01]  /*1750*/  IMAD.MOV.U32 R22, RZ, RZ, 0x1 ;  /* 0x00000001ff167424 */ /* 0x000fe200078e00ff */
[----:B------:R-:W-:Y:S01]  /*1760*/  ISETP.GE.AND P2, PT, R42, RZ, PT ;  /* 0x000000ff2a00720c */ /* 0x000fe20003f46270 */
[----:B------:R-:W-:Y:S01]  /*1770*/  VIADD R24, R18, 0xffffffff ;  /* 0xffffffff12187836 */ /* 0x000fe20000000000 */
[----:B------:R-:W-:Y:S02]  /*1780*/  IABS R26, R48 ;  /* 0x00000030001a7213 */ /* 0x000fe40000000000 */
[----:B------:R-:W-:Y:S01]  /*1790*/  DSETP.GTU.AND P1, PT, R54, R34, PT ;  /* 0x000000223600722a */ /* 0x000fe20003f2c000 */
[----:B------:R-:W-:Y:S02]  /*17a0*/  ISETP.GE.AND P3, PT, R48, 0x1, PT ;  /* 0x000000013000780c */ /* 0x000fe40003f66270 */
[----:B------:R-:W-:-:S02]  /*17b0*/  SEL R22, R22, 0xffffffff, P0 ;  /* 0xffffffff16167807 */ /* 0x000fc40000000000 */
[C---:B------:R-:W-:Y:S01]  /*17c0*/  ISETP.NE.AND P0, PT, R21.reuse, R26, PT ;  /* 0x0000001a1500720c */ /* 0x040fe20003f05270 */
[----:B------:R-:W-:Y:S01]  /*17d0*/  VIADD R21, R21, 0x1 ;  /* 0x0000000115157836 */ /* 0x000fe20000000000 */
[----:B------:R-:W-:Y:S02]  /*17e0*/  IABS R23, R10 ;  /* 0x0000000a00177213 */ /* 0x000fe40000000000 */
[----:B------:R-:W-:Y:S02]  /*17f0*/  SEL R0, R16, RZ, P2 ;  /* 0x000000ff10007207 */ /* 0x000fe40001000000 */
[----:B------:R-:W-:-:S03]  /*1800*/  SEL R22, R22, RZ, P2 ;  /* 0x000000ff16167207 */ /* 0x000fc60001000000 */
[----:B------:R-:W-:Y:S02]  /*1810*/  IMAD.IADD R23, R23, 0x1, -R0 ;  /* 0x0000000117177824 */ /* 0x000fe400078e0a00 */
[----:B------:R-:W-:Y:S02]  /*1820*/  VIADD R0, R44, 0x1 ;  /* 0x000000012c007836 */ /* 0x000fe40000000000 */
[----:B------:R-:W-:Y:S02]  /*1830*/  @P1 IMAD.MOV R0, RZ, RZ, R44 ;  /* 0x000000ffff001224 */ /* 0x000fe400078e022c */
[----:B------:R-:W-:Y:S02]  /*1840*/  @P3 VIADD R24, R18, 0x1 ;  /* 0x0000000112183836 */ /* 0x000fe40000000000 */
[----:B------:R-:W-:Y:S02]  /*1850*/  IMAD.IADD R17, R22, 0x1, R17 ;  /* 0x0000000116117824 */ /* 0x000fe400078e0211 */
[----:B------:R-:W-:-:S02]  /*1860*/  IMAD R42, R23, 0x2, R42 ;  /* 0x00000002172a7824 */ /* 0x000fc400078e022a */
[----:B------:R-:W-:Y:S02]  /*1870*/  IMAD.MOV.U32 R44, RZ, RZ, R0 ;  /* 0x000000ffff2c7224 */ /* 0x000fe400078e0000 */
[----:B------:R-:W-:Y:S01]  /*1880*/  IMAD.MOV.U32 R18, RZ, RZ, R24 ;  /* 0x000000ffff127224 */ /* 0x000fe200078e0018 */
[----:B------:R-:W-:Y:S06]  /*1890*/  @P0 BRA `(.L_x_28) ;  /* 0xfffffff400800947 */ /* 0x000fec000383ffff */
.L_x_17:
[----:B------:R-:W-:Y:S05]  /*18a0*/  BSYNC.RECONVERGENT B1 ;  /* 0x0000000000017941 */ /* 0x000fea0003800200 */
.L_x_2:
[----:B------:R-:W-:Y:S01]  /*18b0*/  IABS R0, R8 ;  /* 0x0000000800007213 */ /* 0x000fe20000000000 */
[----:B------:R-:W-:Y:S01]  /*18c0*/  BSSY.RECONVERGENT B1, `(.L_x_29) ;  /* 0x000015b000017945 */ /* 0x000fe20003800200 */
[----:B------:R-:W-:-:S04]  /*18d0*/  IABS R21, R10 ;  /* 0x0000000a00157213 */ /* 0x000fc80000000000 */
[----:B------:R-:W-:-:S13]  /*18e0*/  ISETP.GT.AND P0, PT, R21, R0, PT ;  /* 0x000000001500720c */ /* 0x000fda0003f04270 */
[----:B------:R-:W-:Y:S05]  /*18f0*/  @!P0 BRA `(.L_x_30) ;  /* 0x0000000800b48947 */ /* 0x000fea0003800000 */
[----:B------:R-:W-:Y:S01]  /*1900*/  BSSY.RECONVERGENT B3, `(.L_x_31) ;  /* 0x00000ab000037945 */ /* 0x000fe20003800200 */
[----:B------:R-:W-:Y:S01]  /*1910*/  LEA R43, R0, -R21, 0x1 ;  /* 0x80000015002b7211 */ /* 0x000fe200078e08ff */
[----:B------:R-:W-:Y:S02]  /*1920*/  IMAD.MOV.U32 R42, RZ, RZ, RZ ;  /* 0x000000ffff2a7224 */ /* 0x000fe400078e00ff */
[--C-:B------:R-:W-:Y:S02]  /*1930*/  IMAD.MOV.U32 R21, RZ, RZ, R3.reuse ;  /* 0x000000ffff157224 */ /* 0x100fe400078e0003 */
[----:B------:R-:W-:Y:S02]  /*1940*/  IMAD.MOV.U32 R19, RZ, RZ, R4 ;  /* 0x000000ffff137224 */ /* 0x000fe400078e0004 */
[----:B------:R-:W-:Y:S02]  /*1950*/  IMAD.MOV.U32 R20, RZ, RZ, RZ ;  /* 0x000000ffff147224 */ /* 0x000fe400078e00ff */
[----:B------:R-:W-:-:S02]  /*1960*/  IMAD.MOV.U32 R18, RZ, RZ, R3 ;  /* 0x000000ffff127224 */ /* 0x000fc400078e0003 */
[----:B------:R-:W-:Y:S02]  /*1970*/  IMAD.MOV.U32 R17, RZ, RZ, R4 ;  /* 0x000000ffff117224 */ /* 0x000fe400078e0004 */
[----:B------:R-:W-:Y:S02]  /*1980*/  IMAD.MOV.U32 R54, RZ, RZ, R50 ;  /* 0x000000ffff367224 */ /* 0x000fe400078e0032 */
[----:B------:R-:W-:-:S07]  /*1990*/  IMAD.MOV.U32 R55, RZ, RZ, R51 ;  /* 0x000000ffff377224 */ /* 0x000fce00078e0033 */
.L_x_43:
        /* <DEDUP_REMOVED lines=18> */
.L_x_32:
        /* <DEDUP_REMOVED lines=13> */
.L_x_33:
        /* <DEDUP_REMOVED lines=31> */
.L_x_35:
[----:B------:R-:W-:Y:S05]  /*1d80*/  BSYNC.RECONVERGENT B4 ;  /* 0x0000000000047941 */ /* 0x000fea0003800200 */
.L_x_34:
[----:B------:R-:W0:Y:S01]  /*1d90*/  MUFU.RCP64H R25, R31 ;  /* 0x0000001f00197308 */ /* 0x000e220000001800 */
[----:B------:R-:W-:Y:S01]  /*1da0*/  MOV R24, 0x1 ;  /* 0x0000000100187802 */ /* 0x000fe20000000f00 */
[----:B------:R-:W-:Y:S01]  /*1db0*/  BSSY.RECONVERGENT B4, `(.L_x_36) ;  /* 0x0000013000047945 */ /* 0x000fe20003800200 */
[----:B------:R-:W-:-:S04]  /*1dc0*/  FSETP.GEU.AND P1, PT, |R57|, 6.5827683646048100446e-37, PT ;  /* 0x036000003900780b */ /* 0x000fc80003f2e200 */
        /* <DEDUP_REMOVED lines=17> */
.L_x_37:
[----:B------:R-:W-:Y:S05]  /*1ee0*/  BSYNC.RECONVERGENT B4 ;  /* 0x0000000000047941 */ /* 0x000fea0003800200 */
.L_x_36:
[----:B------:R-:W-:Y:S01]  /*1ef0*/  IMAD.IADD R10, R19, 0x1, -R4 ;  /* 0x00000001130a7824 */ /* 0x000fe200078e0a04 */
[----:B------:R-:W-:Y:S01]  /*1f00*/  BSSY.RECONVERGENT B2, `(.L_x_38) ;  /* 0x0000005000027945 */ /* 0x000fe20003800200 */
[----:B------:R-:W-:Y:S02]  /*1f10*/  MOV R0, 0x1f50 ;  /* 0x00001f5000007802 */ /* 0x000fe40000000f00 */
[----:B------:R-:W0:Y:S02]  /*1f20*/  I2F.F64 R52, R10 ;  /* 0x0000000a00347312 */ /* 0x000e240000201c00 */
[----:B0-----:R-:W-:-:S11]  /*1f30*/  DADD R52, -RZ, |R52| ;  /* 0x00000000ff347229 */ /* 0x001fd60000000534 */
[----:B------:R-:W-:Y:S05]  /*1f40*/  CALL.REL.NOINC `($_Z17lineOfSightKernelPsPiiiiii$__internal_accurate_pow) ;  /* 0x0000004400887944 */ /* 0x000fea0003c00000 */
[----:B------:R-:W-:Y:S05]  /*1f50*/  BSYNC.RECONVERGENT B2 ;  /* 0x0000000000027941 */ /* 0x000fea0003800200 */
.L_x_38:
        /* <DEDUP_REMOVED lines=13> */
.L_x_39:
        /* <DEDUP_REMOVED lines=30> */
.L_x_41:
[----:B------:R-:W-:Y:S05]  /*2210*/  BSYNC.RECONVERGENT B4 ;  /* 0x0000000000047941 */ /* 0x000fea0003800200 */
.L_x_40:
[----:B------:R-:W-:Y:S01]  /*2220*/  DFMA R34, R34, R58, R50 ;  /* 0x0000003a2222722b */ /* 0x000fe20000000032 */
[----:B------:R-:W-:Y:S01]  /*2230*/  IMAD.IADD R0, R45, 0x1, -R4 ;  /* 0x000000012d007824 */ /* 0x000fe200078e0a04 */
[----:B------:R-:W-:Y:S01]  /*2240*/  ISETP.NE.AND P4, PT, R42, R13, PT ;  /* 0x0000000d2a00720c */ /* 0x000fe20003f85270 */
[----:B------:R-:W-:Y:S01]  /*2250*/  IMAD.IADD R8, R6, 0x1, -R3 ;  /* 0x0000000106087824 */ /* 0x000fe200078e0a03 */
[----:B------:R-:W-:Y:S01]  /*2260*/  ISETP.GE.AND P2, PT, R43, RZ, PT ;  /* 0x000000ff2b00720c */ /* 0x000fe20003f46270 */
[----:B------:R-:W-:Y:S01]  /*2270*/  IMAD.MOV.U32 R10, RZ, RZ, 0x1 ;  /* 0x00000001ff0a7424 */ /* 0x000fe200078e00ff */
[----:B------:R-:W-:Y:S01]  /*2280*/  ISETP.GE.AND P3, PT, R0, 0x1, PT ;  /* 0x000000010000780c */ /* 0x000fe20003f66270 */
[----:B------:R-:W-:Y:S01]  /*2290*/  VIADD R0, R20, 0x1 ;  /* 0x0000000114007836 */ /* 0x000fe20000000000 */
[----:B------:R-:W-:Y:S01]  /*22a0*/  DSETP.GTU.AND P1, PT, R54, R34, PT ;  /* 0x000000223600722a */ /* 0x000fe20003f2c000 */
[----:B------:R-:W-:Y:S01]  /*22b0*/  ISETP.GT.AND P0, PT, R8, -0x1, PT ;  /* 0xffffffff0800780c */ /* 0x000fe20003f04270 */
[----:B------:R-:W-:Y:S01]  /*22c0*/  VIADD R24, R17, 0xffffffff ;  /* 0xffffffff11187836 */ /* 0x000fe20000000000 */
[----:B------:R-:W-:-:S02]  /*22d0*/  IABS R25, R8 ;  /* 0x0000000800197213 */ /* 0x000fc40000000000 */
[----:B------:R-:W-:Y:S02]  /*22e0*/  SEL R22, R14, RZ, P2 ;  /* 0x000000ff0e167207 */ /* 0x000fe40001000000 */
[----:B------:R-:W-:Y:S02]  /*22f0*/  SEL R10, R10, 0xffffffff, P0 ;  /* 0xffffffff0a0a7807 */ /* 0x000fe40000000000 */
[----:B------:R-:W-:Y:S02]  /*2300*/  IADD3 R22, PT, PT, -R22, R25, RZ ;  /* 0x0000001916167210 */ /* 0x000fe40007ffe1ff */
[----:B------:R-:W-:Y:S01]  /*2310*/  SEL R23, R10, RZ, P2 ;  /* 0x000000ff0a177207 */ /* 0x000fe20001000000 */
[----:B------:R-:W-:Y:S02]  /*2320*/  @P3 VIADD R24, R17, 0x1 ;  /* 0x0000000111183836 */ /* 0x000fe40000000000 */
[----:B------:R-:W-:Y:S02]  /*2330*/  @P1 IMAD.MOV R0, RZ, RZ, R20 ;  /* 0x000000ffff001224 */ /* 0x000fe400078e0214 */
[----:B------:R-:W-:-:S02]  /*2340*/  IMAD.IADD R18, R23, 0x1, R18 ;  /* 0x0000000117127824 */ /* 0x000fc400078e0212 */
[----:B------:R-:W-:Y:S02]  /*2350*/  IMAD R43, R22, 0x2, R43 ;  /* 0x00000002162b7824 */ /* 0x000fe400078e022b */
[----:B------:R-:W-:Y:S01]  /*2360*/  IMAD.MOV.U32 R20, RZ, RZ, R0 ;  /* 0x000000ffff147224 */ /* 0x000fe200078e0000 */
[----:B------:R-:W-:Y:S06]  /*2370*/  @!P4 BRA `(.L_x_42) ;  /* 0x00000000000cc947 */ /* 0x000fec0003800000 */
[----:B------:R-:W-:Y:S02]  /*2380*/  VIADD R42, R42, 0x1 ;  /* 0x000000012a2a7836 */ /* 0x000fe40000000000 */
[----:B------:R-:W-:Y:S01]  /*2390*/  IMAD.MOV.U32 R17, RZ, RZ, R24 ;  /* 0x000000ffff117224 */ /* 0x000fe200078e0018 */
[----:B------:R-:W-:Y:S06]  /*23a0*/  BRA `(.L_x_43) ;  /* 0xfffffff4007c7947 */ /* 0x000fec000383ffff */
.L_x_42:
[----:B------:R-:W-:Y:S05]  /*23b0*/  BSYNC.RECONVERGENT B3 ;  /* 0x0000000000037941 */ /* 0x000fea0003800200 */
.L_x_31:
[----:B------:R-:W-:Y:S05]  /*23c0*/  BRA `(.L_x_44) ;  /* 0x0000000800a87947 */ /* 0x000fea0003800000 */
.L_x_30:
[----:B------:R-:W-:Y:S02]  /*23d0*/  IMAD R21, R21, 0x2, -R0 ;  /* 0x0000000215157824 */ /* 0x000fe400078e0a00 */
        /* <DEDUP_REMOVED lines=8> */
.L_x_55:
        /* <DEDUP_REMOVED lines=18> */
.L_x_45:
        /* <DEDUP_REMOVED lines=13> */
.L_x_46:
        /* <DEDUP_REMOVED lines=8> */
[----:B------:R-:W-:Y:S01]  /*26d0*/  IMAD.MOV.U32 R22, RZ, RZ, 0x0 ;  /* 0x00000000ff167424 */ /* 0x000fe200078e00ff */
[----:B------:R-:W-:-:S04]  /*26e0*/  MOV R23, 0x3fd80000 ;  /* 0x3fd8000000177802 */ /* 0x000fc80000000f00 */
        /* <DEDUP_REMOVED lines=21> */
.L_x_48:
[----:B------:R-:W-:Y:S05]  /*2840*/  BSYNC.RECONVERGENT B3 ;  /* 0x0000000000037941 */ /* 0x000fea0003800200 */
.L_x_47:
        /* <DEDUP_REMOVED lines=21> */
.L_x_50:
[----:B------:R-:W-:Y:S05]  /*29a0*/  BSYNC.RECONVERGENT B3 ;  /* 0x0000000000037941 */ /* 0x000fea0003800200 */
.L_x_49:
[----:B------:R-:W-:Y:S01]  /*29b0*/  IMAD.IADD R42, R17, 0x1, -R4 ;  /* 0x00000001112a7824 */ /* 0x000fe200078e0a04 */
[----:B------:R-:W-:Y:S01]  /*29c0*/  BSSY.RECONVERGENT B2, `(.L_x_51) ;  /* 0x0000005000027945 */ /* 0x000fe20003800200 */
[----:B------:R-:W-:Y:S02]  /*29d0*/  MOV R0, 0x2a10 ;  /* 0x00002a1000007802 */ /* 0x000fe40000000f00 */
[----:B------:R-:W0:Y:S02]  /*29e0*/  I2F.F64 R22, R42 ;  /* 0x0000002a00167312 */ /* 0x000e240000201c00 */
[----:B0-----:R-:W-:-:S11]  /*29f0*/  DADD R52, -RZ, |R22| ;  /* 0x00000000ff347229 */ /* 0x001fd60000000516 */
[----:B------:R-:W-:Y:S05]  /*2a00*/  CALL.REL.NOINC `($_Z17lineOfSightKernelPsPiiiiii$__internal_accurate_pow) ;  /* 0x0000003800d87944 */ /* 0x000fea0003c00000 */
[----:B------:R-:W-:Y:S05]  /*2a10*/  BSYNC.RECONVERGENT B2 ;  /* 0x0000000000027941 */ /* 0x000fea0003800200 */
.L_x_51:
        /* <DEDUP_REMOVED lines=13> */
.L_x_52:
        /* <DEDUP_REMOVED lines=25> */
[----:B------:R-:W-:Y:S02]  /*2c80*/  MOV R29, R31 ;  /* 0x0000001f001d7202 */ /* 0x000fe40000000f00 */
[----:B------:R-:W-:-:S07]  /*2c90*/  MOV R0, 0x2cb0 ;  /* 0x00002cb000007802 */ /* 0x000fce0000000f00 */
[----:B------:R-:W-:Y:S05]  /*2ca0*/  CALL.REL.NOINC `($__internal_1_$__cuda_sm20_dsqrt_rn_f64_mediumpath_v1) ;  /* 0x00000034008c7944 */ /* 0x000fea0003c00000 */
[----:B------:R-:W-:Y:S02]  /*2cb0*/  IMAD.MOV.U32 R34, RZ, RZ, R22 ;  /* 0x000000ffff227224 */ /* 0x000fe400078e0016 */
[----:B------:R-:W-:-:S07]  /*2cc0*/  IMAD.MOV.U32 R35, RZ, RZ, R23 ;  /* 0x000000ffff237224 */ /* 0x000fce00078e0017 */
.L_x_54:
[----:B------:R-:W-:Y:S05]  /*2cd0*/  BSYNC.RECONVERGENT B3 ;  /* 0x0000000000037941 */ /* 0x000fea0003800200 */
.L_x_53:
[----:B------:R-:W-:Y:S01]  /*2ce0*/  IMAD.IADD R22, R45, 0x1, -R4 ;  /* 0x000000012d167824 */ /* 0x000fe200078e0a04 */
[----:B------:R-:W-:Y:S01]  /*2cf0*/  DFMA R34, R34, R58, R50 ;  /* 0x0000003a2222722b */ /* 0x000fe20000000032 */
[----:B------:R-:W-:Y:S01]  /*2d00*/  IMAD.IADD R8, R6, 0x1, -R3 ;  /* 0x0000000106087824 */ /* 0x000fe200078e0a03 */
[----:B------:R-:W-:Y:S02]  /*2d10*/  ISETP.GE.AND P2, PT, R21, RZ, PT ;  /* 0x000000ff1500720c */ /* 0x000fe40003f46270 */
[----:B------:R-:W-:Y:S01]  /*2d20*/  ISETP.GT.AND P0, PT, R22, -0x1, PT ;  /* 0xffffffff1600780c */ /* 0x000fe20003f04270 */
[----:B------:R-:W-:Y:S01]  /*2d30*/  IMAD.MOV.U32 R22, RZ, RZ, 0x1 ;  /* 0x00000001ff167424 */ /* 0x000fe200078e00ff */
[----:B------:R-:W-:Y:S02]  /*2d40*/  IABS R26, R8 ;  /* 0x00000008001a7213 */ /* 0x000fe40000000000 */
[----:B------:R-:W-:Y:S01]  /*2d50*/  DSETP.GTU.AND P1, PT, R54, R34, PT ;  /* 0x000000223600722a */ /* 0x000fe20003f2c000 */
[----:B------:R-:W-:-:S02]  /*2d60*/  ISETP.GE.AND P3, PT, R8, 0x1, PT ;  /* 0x000000010800780c */ /* 0x000fc40003f66270 */
[----:B------:R-:W-:Y:S02]  /*2d70*/  SEL R22, R22, 0xffffffff, P0 ;  /* 0xffffffff16167807 */ /* 0x000fe40000000000 */
[C---:B------:R-:W-:Y:S01]  /*2d80*/  ISETP.NE.AND P0, PT, R19.reuse, R26, PT ;  /* 0x0000001a1300720c */ /* 0x040fe20003f05270 */
[----:B------:R-:W-:Y:S01]  /*2d90*/  VIADD R19, R19, 0x1 ;  /* 0x0000000113137836 */ /* 0x000fe20000000000 */
[----:B------:R-:W-:Y:S02]  /*2da0*/  IABS R23, R10 ;  /* 0x0000000a00177213 */ /* 0x000fe40000000000 */
[----:B------:R-:W-:Y:S02]  /*2db0*/  SEL R0, R15, RZ, P2 ;  /* 0x000000ff0f007207 */ /* 0x000fe40001000000 */
[----:B------:R-:W-:-:S03]  /*2dc0*/  SEL R22, R22, RZ, P2 ;  /* 0x000000ff16167207 */ /* 0x000fc60001000000 */
[----:B------:R-:W-:Y:S02]  /*2dd0*/  IMAD.IADD R24, R23, 0x1, -R0 ;  /* 0x0000000117187824 */ /* 0x000fe400078e0a00 */
[----:B------:R-:W-:Y:S02]  /*2de0*/  VIADD R0, R20, 0x1 ;  /* 0x0000000114007836 */ /* 0x000fe40000000000 */
[C---:B------:R-:W-:Y:S02]  /*2df0*/  VIADD R23, R14.reuse, 0xffffffff ;  /* 0xffffffff0e177836 */ /* 0x040fe40000000000 */
[----:B------:R-:W-:Y:S02]  /*2e00*/  @P1 IMAD.MOV R0, RZ, RZ, R20 ;  /* 0x000000ffff001224 */ /* 0x000fe400078e0214 */
[----:B------:R-:W-:Y:S02]  /*2e10*/  @P3 VIADD R23, R14, 0x1 ;  /* 0x000000010e173836 */ /* 0x000fe40000000000 */
[----:B------:R-:W-:-:S02]  /*2e20*/  IMAD R21, R24, 0x2, R21 ;  /* 0x0000000218157824 */ /* 0x000fc400078e0215 */
[----:B------:R-:W-:Y:S02]  /*2e30*/  IMAD.IADD R13, R22, 0x1, R13 ;  /* 0x00000001160d7824 */ /* 0x000fe400078e020d */
[----:B------:R-:W-:Y:S02]  /*2e40*/  IMAD.MOV.U32 R20, RZ, RZ, R0 ;  /* 0x000000ffff147224 */ /* 0x000fe400078e0000 */
[----:B------:R-:W-:Y:S01]  /*2e50*/  IMAD.MOV.U32 R14, RZ, RZ, R23 ;  /* 0x000000ffff0e7224 */ /* 0x000fe200078e0017 */
[----:B------:R-:W-:Y:S06]  /*2e60*/  @P0 BRA `(.L_x_55) ;  /* 0xfffffff4007c0947 */ /* 0x000fec000383ffff */
.L_x_44:
[----:B------:R-:W-:Y:S05]  /*2e70*/  BSYNC.RECONVERGENT B1 ;  /* 0x0000000000017941 */ /* 0x000fea0003800200 */
.L_x_29:
[C---:B------:R-:W-:Y:S01]  /*2e80*/  ISETP.NE.AND P0, PT, R45.reuse, R11, PT ;  /* 0x0000000b2d00720c */ /* 0x040fe20003f05270 */
[----:B------:R-:W-:Y:S01]  /*2e90*/  VIADD R0, R45, 0x1 ;  /* 0x000000012d007836 */ /* 0x000fe20000000000 */
[----:B------:R-:W-:Y:S01]  /*2ea0*/  IADD3 R7, PT, PT, R20, R44, R7 ;  /* 0x0000002c14077210 */ /* 0x000fe20007ffe007 */
[----:B------:R-:W-:Y:S02]  /*2eb0*/  VIADD R47, R47, 0xffffffff ;  /* 0xffffffff2f2f7836 */ /* 0x000fe40000000000 */
[----:B------:R-:W-:Y:S02]  /*2ec0*/  VIADD R46, R46, 0x1 ;  /* 0x000000012e2e7836 */ /* 0x000fe40000000000 */
[----:B------:R-:W-:-:S06]  /*2ed0*/  IMAD.MOV.U32 R45, RZ, RZ, R0 ;  /* 0x000000ffff2d7224 */ /* 0x000fcc00078e0000 */
[----:B------:R-:W-:Y:S05]  /*2ee0*/  @P0 BRA `(.L_x_56) ;  /* 0xffffffd000fc0947 */ /* 0x000fea000383ffff */
.L_x_1:
[----:B------:R-:W-:Y:S05]  /*2ef0*/  BSYNC.RECONVERGENT B0 ;  /* 0x0000000000007941 */ /* 0x000fea0003800200 */
.L_x_0:
[----:B------:R-:W-:Y:S01]  /*2f00*/  VIADD R8, R12, 0x1 ;  /* 0x000000010c087836 */ /* 0x000fe20000000000 */
[----:B------:R-:W0:Y:S01]  /*2f10*/  LDCU UR6, c[0x0][0x390] ;  /* 0x00007200ff0677ac */ /* 0x000e220008000800 */
[----:B------:R-:W-:Y:S03]  /*2f20*/  BSSY.RECONVERGENT B0, `(.L_x_57) ;  /* 0x00002d4000007945 */ /* 0x000fe60003800200 */
[----:B------:R-:W-:Y:S01]  /*2f30*/  ISETP.GE.AND P0, PT, R8, R6, PT ;  /* 0x000000060800720c */ /* 0x000fe20003f06270 */
[----:B------:R-:W1:Y:S01]  /*2f40*/  LDCU UR7, c[0x0][0x390] ;  /* 0x00007200ff0777ac */ /* 0x000e620008000800 */
[----:B------:R-:W2:Y:S01]  /*2f50*/  LDCU UR12, c[0x0][0x390] ;  /* 0x00007200ff0c77ac */ /* 0x000ea20008000800 */
[----:B------:R-:W3:Y:S10]  /*2f60*/  LDCU UR13, c[0x0][0x390] ;  /* 0x00007200ff0d77ac */ /* 0x000ef40008000800 */
[----:B------:R-:W-:Y:S05]  /*2f70*/  @P0 BRA `(.L_x_58) ;  /* 0x0000002c00380947 */ /* 0x000fea0003800000 */
[----:B------:R-:W4:Y:S01]  /*2f80*/  LDC.64 R14, c[0x0][0x380] ;  /* 0x0000e000ff0e7b82 */ /* 0x000f220000000a00 */
[----:B------:R-:W-:-:S05]  /*2f90*/  IADD3 R13, PT, PT, R4, R5, RZ ;  /* 0x00000005040d7210 */ /* 0x000fca0007ffe0ff */
[----:B----4-:R-:W-:-:S05]  /*2fa0*/  IMAD.WIDE R14, R13, 0x2, R14 ;  /* 0x000000020d0e7825 */ /* 0x010fca00078e020e */
[----:B------:R4:W5:Y:S01]  /*2fb0*/  LDG.E.U16 R54, desc[UR4][R14.64] ;  /* 0x000000040e367981 */ /* 0x000962000c1e1500 */
[--C-:B------:R-:W-:Y:S01]  /*2fc0*/  IMAD.IADD R9, R9, 0x1, -R4.reuse ;  /* 0x0000000109097824 */ /* 0x100fe200078e0a04 */
[----:B------:R-:W-:Y:S01]  /*2fd0*/  LOP3.LUT R12, RZ, R12, RZ, 0x33, !PT ;  /* 0x0000000cff0c7212 */ /* 0x000fe200078e33ff */
[----:B------:R-:W-:Y:S02]  /*2fe0*/  IMAD.IADD R10, R11, 0x1, -R4 ;  /* 0x000000010b0a7824 */ /* 0x000fe400078e0a04 */
[----:B------:R-:W-:Y:S01]  /*2ff0*/  IMAD.MOV.U32 R0, RZ, RZ, 0x1 ;  /* 0x00000001ff007424 */ /* 0x000fe200078e00ff */
[----:B------:R-:W-:Y:S01]  /*3000*/  ISETP.GT.AND P0, PT, R9, -0x1, PT ;  /* 0xffffffff0900780c */ /* 0x000fe20003f04270 */
[----:B------:R-:W-:Y:S01]  /*3010*/  IMAD.IADD R11, R3, 0x1, R12 ;  /* 0x00000001030b7824 */ /* 0x000fe200078e020c */
[----:B------:R-:W-:Y:S01]  /*3020*/  ISETP.GT.AND P3, PT, R10, -0x1, PT ;  /* 0xffffffff0a00780c */ /* 0x000fe20003f64270 */
[----:B------:R-:W-:Y:S01]  /*3030*/  IMAD.IADD R12, R8, 0x1, -R3 ;  /* 0x00000001080c7824 */ /* 0x000fe200078e0a03 */
[----:B------:R-:W-:-:S02]  /*3040*/  ISETP.GE.AND P2, PT, R9, 0x1, PT ;  /* 0x000000010900780c */ /* 0x000fc40003f46270 */
[----:B------:R-:W-:Y:S02]  /*3050*/  ISETP.GE.AND P1, PT, R10, 0x1, PT ;  /* 0x000000010a00780c */ /* 0x000fe40003f26270 */
[----:B----4-:R-:W-:Y:S02]  /*3060*/  IABS R15, R9 ;  /* 0x00000009000f7213 */ /* 0x010fe40000000000 */
[----:B------:R-:W-:Y:S02]  /*3070*/  IABS R16, R10 ;  /* 0x0000000a00107213 */ /* 0x000fe40000000000 */
[C---:B------:R-:W-:Y:S02]  /*3080*/  SEL R13, R0.reuse, 0xffffffff, P0 ;  /* 0xffffffff000d7807 */ /* 0x040fe40000000000 */
[----:B------:R-:W-:Y:S01]  /*3090*/  SEL R14, R0, 0xffffffff, P3 ;  /* 0xffffffff000e7807 */ /* 0x000fe20001800000 */
[----:B-----5:R-:W4:Y:S06]  /*30a0*/  I2F.F64.S16 R54, R54 ;  /* 0x0000003600367312 */ /* 0x020f2c0000101c00 */
.L_x_113:
[----:B------:R-:W-:Y:S01]  /*30b0*/  IMAD.IADD R17, R8, 0x1, -R3 ;  /* 0x0000000108117824 */ /* 0x000fe200078e0a03 */
[----:B------:R-:W-:Y:S01]  /*30c0*/  IABS R21, R9 ;  /* 0x0000000900157213 */ /* 0x000fe20000000000 */
[----:B------:R-:W-:Y:S01]  /*30d0*/  BSSY.RECONVERGENT B1, `(.L_x_59) ;  /* 0x0000159000017945 */ /* 0x000fe20003800200 */
[----:B------:R-:W-:Y:S02]  /*30e0*/  VIMNMX R19, PT, PT, R12, R11, !PT ;  /* 0x0000000b0c137248 */ /* 0x000fe40007fe0100 */
[----:B------:R-:W-:-:S04]  /*30f0*/  IABS R18, R17 ;  /* 0x0000001100127213 */ /* 0x000fc80000000000 */
        /* <DEDUP_REMOVED lines=10> */
[----:B----4-:R-:W-:Y:S02]  /*31a0*/  IMAD.MOV.U32 R50, RZ, RZ, R54 ;  /* 0x000000ffff327224 */ /* 0x010fe400078e0036 */
[----:B------:R-:W-:-:S07]  /*31b0*/  IMAD.MOV.U32 R51, RZ, RZ, R55 ;  /* 0x000000ffff337224 */ /* 0x000fce00078e0037 */
.L_x_73:
[----:B------:R-:W4:Y:S01]  /*31c0*/  LDC.64 R24, c[0x0][0x380] ;  /* 0x0000e000ff187b82 */ /* 0x000f220000000a00 */
[----:B0-----:R-:W-:-:S04]  /*31d0*/  IMAD R23, R42, UR6, R21 ;  /* 0x000000062a177c24 */ /* 0x001fc8000f8e0215 */
[----:B----4-:R-:W-:-:S05]  /*31e0*/  IMAD.WIDE R24, R23, 0x2, R24 ;  /* 0x0000000217187825 */ /* 0x010fca00078e0218 */
[----:B------:R-:W4:Y:S01]  /*31f0*/  LDG.E.U16 R22, desc[UR4][R24.64] ;  /* 0x0000000418167981 */ /* 0x000f22000c1e1500 */
[----:B------:R-:W-:Y:S01]  /*3200*/  IMAD.IADD R47, R21, 0x1, -R4 ;  /* 0x00000001152f7824 */ /* 0x000fe200078e0a04 */
[----:B------:R-:W-:Y:S01]  /*3210*/  BSSY.RECONVERGENT B2, `(.L_x_62) ;  /* 0x000000c000027945 */ /* 0x000fe20003800200 */
[----:B------:R-:W-:Y:S02]  /*3220*/  MOV R0, 0x32d0 ;  /* 0x000032d000007802 */ /* 0x000fe40000000f00 */
[----:B------:R-:W0:Y:S02]  /*3230*/  I2F.F64 R52, R47 ;  /* 0x0000002f00347312 */ /* 0x000e240000201c00 */
[----:B0-----:R-:W-:-:S06]  /*3240*/  DADD R52, -RZ, |R52| ;  /* 0x00000000ff347229 */ /* 0x001fcc0000000534 */
[----:B----4-:R-:W0:Y:S02]  /*3250*/  I2F.F64.S16 R22, R22 ;  /* 0x0000001600167312 */ /* 0x010e240000101c00 */
[--C-:B0-----:R-:W-:Y:S02]  /*3260*/  DSETP.GEU.AND P0, PT, R50, R22.reuse, PT ;  /* 0x000000163200722a */ /* 0x101fe40003f0e000 */
[----:B------:R-:W-:-:S04]  /*3270*/  DADD R56, -R54, R22 ;  /* 0x0000000036387229 */ /* 0x000fc80000000116 */
[----:B------:R-:W-:Y:S02]  /*3280*/  FSEL R50, R22, R50, !P0 ;  /* 0x0000003216327208 */ /* 0x000fe40004000000 */
[----:B------:R-:W-:Y:S02]  /*3290*/  FSEL R51, R23, R51, !P0 ;  /* 0x0000003317337208 */ /* 0x000fe40004000000 */
[----:B------:R-:W-:Y:S02]  /*32a0*/  SEL R43, R21, R43, !P0 ;  /* 0x0000002b152b7207 */ /* 0x000fe40004000000 */
[----:B------:R-:W-:-:S07]  /*32b0*/  SEL R44, R42, R44, !P0 ;  /* 0x0000002c2a2c7207 */ /* 0x000fce0004000000 */
[----:B-123--:R-:W-:Y:S05]  /*32c0*/  CALL.REL.NOINC `($_Z17lineOfSightKernelPsPiiiiii$__internal_accurate_pow) ;  /* 0x0000003000a87944 */ /* 0x00efea0003c00000 */
[----:B------:R-:W-:Y:S05]  /*32d0*/  BSYNC.RECONVERGENT B2 ;  /* 0x0000000000027941 */ /* 0x000fea0003800200 */
.L_x_62:
        /* <DEDUP_REMOVED lines=13> */
.L_x_63:
        /* <DEDUP_REMOVED lines=19> */
[----:B------:R-:W-:Y:S01]  /*34e0*/  IADD3 R25, PT, PT, R33, -0x100000, RZ ;  /* 0xfff0000021197810 */ /* 0x000fe20007ffe0ff */
[----:B------:R-:W-:-:S05]  /*34f0*/  IMAD.MOV.U32 R24, RZ, RZ, R32 ;  /* 0x000000ffff187224 */ /* 0x000fca00078e0020 */
        /* <DEDUP_REMOVED lines=10> */
.L_x_65:
[----:B------:R-:W-:Y:S05]  /*35a0*/  BSYNC.RECONVERGENT B4 ;  /* 0x0000000000047941 */ /* 0x000fea0003800200 */
.L_x_64:
        /* <DEDUP_REMOVED lines=21> */
.L_x_67:
[----:B------:R-:W-:Y:S05]  /*3700*/  BSYNC.RECONVERGENT B4 ;  /* 0x0000000000047941 */ /* 0x000fea0003800200 */
.L_x_66:
[----:B------:R-:W-:Y:S01]  /*3710*/  IMAD.IADD R47, R43, 0x1, -R4 ;  /* 0x000000012b2f7824 */ /* 0x000fe200078e0a04 */
[----:B------:R-:W-:Y:S01]  /*3720*/  BSSY.RECONVERGENT B2, `(.L_x_68) ;  /* 0x0000005000027945 */ /* 0x000fe20003800200 */
[----:B------:R-:W-:Y:S02]  /*3730*/  MOV R0, 0x3770 ;  /* 0x0000377000007802 */ /* 0x000fe40000000f00 */
[----:B------:R-:W0:Y:S02]  /*3740*/  I2F.F64 R52, R47 ;  /* 0x0000002f00347312 */ /* 0x000e240000201c00 */
[----:B0-----:R-:W-:-:S11]  /*3750*/  DADD R52, -RZ, |R52| ;  /* 0x00000000ff347229 */ /* 0x001fd60000000534 */
[----:B------:R-:W-:Y:S05]  /*3760*/  CALL.REL.NOINC `($_Z17lineOfSightKernelPsPiiiiii$__internal_accurate_pow) ;  /* 0x0000002c00807944 */ /* 0x000fea0003c00000 */
[----:B------:R-:W-:Y:S05]  /*3770*/  BSYNC.RECONVERGENT B2 ;  /* 0x0000000000027941 */ /* 0x000fea0003800200 */
.L_x_68:
        /* <DEDUP_REMOVED lines=13> */
.L_x_69:
        /* <DEDUP_REMOVED lines=28> */
[----:B------:R-:W-:Y:S01]  /*3a10*/  MOV R34, R22 ;  /* 0x0000001600227202 */ /* 0x000fe20000000f00 */
[----:B------:R-:W-:-:S07]  /*3a20*/  IMAD.MOV.U32 R35, RZ, RZ, R23 ;  /* 0x000000ffff237224 */ /* 0x000fce00078e0017 */
.L_x_71:
[----:B------:R-:W-:Y:S05]  /*3a30*/  BSYNC.RECONVERGENT B4 ;  /* 0x0000000000047941 */ /* 0x000fea0003800200 */
.L_x_70:
[----:B------:R-:W-:Y:S01]  /*3a40*/  DFMA R34, R34, R58, R54 ;  /* 0x0000003a2222722b */ /* 0x000fe20000000036 */
[----:B------:R-:W-:Y:S01]  /*3a50*/  IABS R0, R9 ;  /* 0x0000000900007213 */ /* 0x000fe20000000000 */
[----:B------:R-:W-:Y:S01]  /*3a60*/  IMAD.MOV.U32 R22, RZ, RZ, 0x1 ;  /* 0x00000001ff167424 */ /* 0x000fe200078e00ff */
[----:B------:R-:W-:Y:S01]  /*3a70*/  ISETP.GT.AND P0, PT, R17, -0x1, PT ;  /* 0xffffffff1100780c */ /* 0x000fe20003f04270 */
[----:B------:R-:W-:Y:S01]  /*3a80*/  VIADD R26, R21, 0xffffffff ;  /* 0xffffffff151a7836 */ /* 0x000fe20000000000 */
[----:B------:R-:W-:Y:S01]  /*3a90*/  ISETP.NE.AND P5, PT, R45, R0, PT ;  /* 0x000000002d00720c */ /* 0x000fe20003fa5270 */
[----:B------:R-:W-:Y:S01]  /*3aa0*/  VIADD R0, R20, 0x1 ;  /* 0x0000000114007836 */ /* 0x000fe20000000000 */
[----:B------:R-:W-:Y:S01]  /*3ab0*/  ISETP.GE.AND P4, PT, R46, RZ, PT ;  /* 0x000000ff2e00720c */ /* 0x000fe20003f86270 */
[----:B------:R-:W-:Y:S01]  /*3ac0*/  DSETP.GTU.AND P3, PT, R50, R34, PT ;  /* 0x000000223200722a */ /* 0x000fe20003f6c000 */
[----:B------:R-:W-:Y:S01]  /*3ad0*/  IABS R25, R17 ;  /* 0x0000001100197213 */ /* 0x000fe20000000000 */
[----:B------:R-:W-:Y:S01]  /*3ae0*/  @P2 VIADD R26, R21, 0x1 ;  /* 0x00000001151a2836 */ /* 0x000fe20000000000 */
[----:B------:R-:W-:-:S02]  /*3af0*/  SEL R22, R22, 0xffffffff, P0 ;  /* 0xffffffff16167807 */ /* 0x000fc40000000000 */
[----:B------:R-:W-:Y:S02]  /*3b00*/  SEL R24, R15, RZ, P4 ;  /* 0x000000ff0f187207 */ /* 0x000fe40002000000 */
[----:B------:R-:W-:-:S03]  /*3b10*/  SEL R23, R22, RZ, P4 ;  /* 0x000000ff16177207 */ /* 0x000fc60002000000 */
[----:B------:R-:W-:Y:S02]  /*3b20*/  IMAD.IADD R25, R25, 0x1, -R24 ;  /* 0x0000000119197824 */ /* 0x000fe400078e0a18 */
[----:B------:R-:W-:Y:S02]  /*3b30*/  IMAD.IADD R42, R23, 0x1, R42 ;  /* 0x00000001172a7824 */ /* 0x000fe400078e022a */
[----:B------:R-:W-:Y:S02]  /*3b40*/  @P3 IMAD.MOV R0, RZ, RZ, R20 ;  /* 0x000000ffff003224 */ /* 0x000fe400078e0214 */
[----:B------:R-:W-:Y:S02]  /*3b50*/  IMAD R46, R25, 0x2, R46 ;  /* 0x00000002192e7824 */ /* 0x000fe400078e022e */
[----:B------:R-:W-:Y:S01]  /*3b60*/  IMAD.MOV.U32 R20, RZ, RZ, R0 ;  /* 0x000000ffff147224 */ /* 0x000fe200078e0000 */
[----:B------:R-:W-:Y:S06]  /*3b70*/  @!P5 BRA `(.L_x_72) ;  /* 0x00000000000cd947 */ /* 0x000fec0003800000 */
[----:B------:R-:W-:Y:S02]  /*3b80*/  VIADD R45, R45, 0x1 ;  /* 0x000000012d2d7836 */ /* 0x000fe40000000000 */
[----:B------:R-:W-:Y:S01]  /*3b90*/  IMAD.MOV.U32 R21, RZ, RZ, R26 ;  /* 0x000000ffff157224 */ /* 0x000fe200078e001a */
[----:B------:R-:W-:Y:S06]  /*3ba0*/  BRA `(.L_x_73) ;  /* 0xfffffff400847947 */ /* 0x000fec000383ffff */
.L_x_72:
[----:B------:R-:W-:Y:S05]  /*3bb0*/  BSYNC.RECONVERGENT B3 ;  /* 0x0000000000037941 */ /* 0x000fea0003800200 */
.L_x_61:
[----:B------:R-:W-:Y:S05]  /*3bc0*/  BRA `(.L_x_74) ;  /* 0x0000000800a47947 */ /* 0x000fea0003800000 */
.L_x_60:
[----:B------:R-:W-:Y:S01]  /*3bd0*/  IMAD.MOV.U32 R51, RZ, RZ, 0x1 ;  /* 0x00000001ff337424 */ /* 0x000fe200078e00ff */
[----:B------:R-:W-:Y:S01]  /*3be0*/  ISETP.GE.AND P0, PT, R17, 0x1, PT ;  /* 0x000000011100780c */ /* 0x000fe20003f06270 */
[----:B------:R-:W-:Y:S01]  /*3bf0*/  IMAD R21, R21, 0x2, -R18 ;  /* 0x0000000215157824 */ /* 0x000fe200078e0a12 */
[----:B------:R-:W-:Y:S01]  /*3c00*/  MOV R47, R3 ;  /* 0x00000003002f7202 */ /* 0x000fe20000000f00 */
[----:B------:R-:W-:Y:S01]  /*3c10*/  IMAD.MOV R42, RZ, RZ, -R19 ;  /* 0x000000ffff2a7224 */ /* 0x000fe200078e0a13 */
[----:B------:R-:W-:Y:S01]  /*3c20*/  SEL R51, R51, 0xffffffff, P0 ;  /* 0xffffffff33337807 */ /* 0x000fe20000000000 */
[----:B------:R-:W-:Y:S02]  /*3c30*/  IMAD.MOV.U32 R43, RZ, RZ, RZ ;  /* 0x000000ffff2b7224 */ /* 0x000fe400078e00ff */
[----:B------:R-:W-:Y:S02]  /*3c40*/  IMAD.MOV.U32 R44, RZ, RZ, R5 ;  /* 0x000000ffff2c7224 */ /* 0x000fe400078e0005 */
[----:B------:R-:W-:-:S02]  /*3c50*/  IMAD.MOV.U32 R46, RZ, RZ, R3 ;  /* 0x000000ffff2e7224 */ /* 0x000fc400078e0003 */
[--C-:B------:R-:W-:Y:S02]  /*3c60*/  IMAD.MOV.U32 R45, RZ, RZ, R4.reuse ;  /* 0x000000ffff2d7224 */ /* 0x100fe400078e0004 */
[----:B------:R-:W-:Y:S02]  /*3c70*/  IMAD.MOV.U32 R20, RZ, RZ, RZ ;  /* 0x000000ffff147224 */ /* 0x000fe400078e00ff */
[----:B------:R-:W-:Y:S02]  /*3c80*/  IMAD.MOV.U32 R49, RZ, RZ, R4 ;  /* 0x000000ffff317224 */ /* 0x000fe400078e0004 */
[----:B----4-:R-:W-:Y:S02]  /*3c90*/  IMAD.MOV.U32 R56, RZ, RZ, R54 ;  /* 0x000000ffff387224 */ /* 0x010fe400078e0036 */
[----:B------:R-:W-:-:S07]  /*3ca0*/  IMAD.MOV.U32 R57, RZ, RZ, R55 ;  /* 0x000000ffff397224 */ /* 0x000fce00078e0037 */
.L_x_85:
[----:B------:R-:W4:Y:S01]  /*3cb0*/  LDC.64 R22, c[0x0][0x380] ;  /* 0x0000e000ff167b82 */ /* 0x000f220000000a00 */
[----:B------:R-:W-:-:S04]  /*3cc0*/  IMAD.IADD R25, R49, 0x1, R44 ;  /* 0x0000000131197824 */ /* 0x000fc800078e022c */
[----:B----4-:R-:W-:-:S05]  /*3cd0*/  IMAD.WIDE R24, R25, 0x2, R22 ;  /* 0x0000000219187825 */ /* 0x010fca00078e0216 */
[----:B------:R-:W4:Y:S01]  /*3ce0*/  LDG.E.U16 R22, desc[UR4][R24.64] ;  /* 0x0000000418167981 */ /* 0x000f22000c1e1500 */
[----:B------:R-:W-:Y:S01]  /*3cf0*/  IMAD.IADD R48, R49, 0x1, -R4 ;  /* 0x0000000131307824 */ /* 0x000fe200078e0a04 */
[----:B------:R-:W-:Y:S01]  /*3d00*/  BSSY.RECONVERGENT B2, `(.L_x_75) ;  /* 0x000000c000027945 */ /* 0x000fe20003800200 */
[----:B------:R-:W-:Y:S02]  /*3d10*/  MOV R0, 0x3dc0 ;  /* 0x00003dc000007802 */ /* 0x000fe40000000f00 */
[----:B------:R-:W5:Y:S02]  /*3d20*/  I2F.F64 R52, R48 ;  /* 0x0000003000347312 */ /* 0x000f640000201c00 */
[----:B-----5:R-:W-:-:S06]  /*3d30*/  DADD R52, -RZ, |R52| ;  /* 0x00000000ff347229 */ /* 0x020fcc0000000534 */
[----:B----4-:R-:W4:Y:S02]  /*3d40*/  I2F.F64.S16 R22, R22 ;  /* 0x0000001600167312 */ /* 0x010f240000101c00 */
[--C-:B----4-:R-:W-:Y:S02]  /*3d50*/  DSETP.GEU.AND P0, PT, R56, R22.reuse, PT ;  /* 0x000000163800722a */ /* 0x110fe40003f0e000 */
[----:B------:R-:W-:-:S04]  /*3d60*/  DADD R60, -R54, R22 ;  /* 0x00000000363c7229 */ /* 0x000fc80000000116 */
[----:B------:R-:W-:Y:S02]  /*3d70*/  FSEL R56, R22, R56, !P0 ;  /* 0x0000003816387208 */ /* 0x000fe40004000000 */
[----:B------:R-:W-:Y:S02]  /*3d80*/  FSEL R57, R23, R57, !P0 ;  /* 0x0000003917397208 */ /* 0x000fe40004000000 */
[----:B------:R-:W-:Y:S02]  /*3d90*/  SEL R45, R49, R45, !P0 ;  /* 0x0000002d312d7207 */ /* 0x000fe40004000000 */
[----:B------:R-:W-:-:S07]  /*3da0*/  SEL R46, R47, R46, !P0 ;  /* 0x0000002e2f2e7207 */ /* 0x000fce0004000000 */
[----:B0123--:R-:W-:Y:S05]  /*3db0*/  CALL.REL.NOINC `($_Z17lineOfSightKernelPsPiiiiii$__internal_accurate_pow) ;  /* 0x0000002400ec7944 */ /* 0x00ffea0003c00000 */
[----:B------:R-:W-:Y:S05]  /*3dc0*/  BSYNC.RECONVERGENT B2 ;  /* 0x0000000000027941 */ /* 0x000fea0003800200 */
.L_x_75:
[----:B------:R-:W0:Y:S01]  /*3dd0*/  I2F.F64 R52, R43 ;  /* 0x0000002b00347312 */ /* 0x000e220000201c00 */
[C---:B------:R-:W-:Y:S01]  /*3de0*/  ISETP.NE.AND P0, PT, R48.reuse, RZ, PT ;  /* 0x000000ff3000720c */ /* 0x040fe20003f05270 */
[----:B------:R-:W-:Y:S01]  /*3df0*/  BSSY.RECONVERGENT B2, `(.L_x_76) ;  /* 0x0000009000027945 */ /* 0x000fe20003800200 */
[----:B------:R-:W-:Y:S02]  /*3e00*/  ISETP.NE.AND P3, PT, R48, 0x1, PT ;  /* 0x000000013000780c */ /* 0x000fe40003f65270 */
        /* <DEDUP_REMOVED lines=8> */
.L_x_76:
        /* <DEDUP_REMOVED lines=31> */
.L_x_78:
[----:B------:R-:W-:Y:S05]  /*4080*/  BSYNC.RECONVERGENT B3 ;  /* 0x0000000000037941 */ /* 0x000fea0003800200 */
.L_x_77:
        /* <DEDUP_REMOVED lines=17> */
[----:B------:R-:W-:-:S07]  /*41a0*/  IMAD.MOV.U32 R23, RZ, RZ, R31 ;  /* 0x000000ffff177224 */ /* 0x000fce00078e001f */
[----:B------:R-:W-:Y:S05]  /*41b0*/  CALL.REL.NOINC `($__internal_0_$__cuda_sm20_div_rn_f64_full) ;  /* 0x0000001800c87944 */ /* 0x000fea0003c00000 */
.L_x_80:
[----:B------:R-:W-:Y:S05]  /*41c0*/  BSYNC.RECONVERGENT B3 ;  /* 0x0000000000037941 */ /* 0x000fea0003800200 */
.L_x_79:
[----:B------:R-:W-:Y:S01]  /*41d0*/  IMAD.IADD R48, R45, 0x1, -R4 ;  /* 0x000000012d307824 */ /* 0x000fe200078e0a04 */
[----:B------:R-:W-:Y:S01]  /*41e0*/  BSSY.RECONVERGENT B2, `(.L_x_81) ;  /* 0x0000005000027945 */ /* 0x000fe20003800200 */
[----:B------:R-:W-:Y:S02]  /*41f0*/  MOV R0, 0x4230 ;  /* 0x0000423000007802 */ /* 0x000fe40000000f00 */
[----:B------:R-:W0:Y:S02]  /*4200*/  I2F.F64 R52, R48 ;  /* 0x0000003000347312 */ /* 0x000e240000201c00 */
[----:B0-----:R-:W-:-:S11]  /*4210*/  DADD R52, -RZ, |R52| ;  /* 0x00000000ff347229 */ /* 0x001fd60000000534 */
[----:B------:R-:W-:Y:S05]  /*4220*/  CALL.REL.NOINC `($_Z17lineOfSightKernelPsPiiiiii$__internal_accurate_pow) ;  /* 0x0000002000d07944 */ /* 0x000fea0003c00000 */
[----:B------:R-:W-:Y:S05]  /*4230*/  BSYNC.RECONVERGENT B2 ;  /* 0x0000000000027941 */ /* 0x000fea0003800200 */
.L_x_81:
        /* <DEDUP_REMOVED lines=13> */
.L_x_82:
        /* <DEDUP_REMOVED lines=30> */
.L_x_84:
[----:B------:R-:W-:Y:S05]  /*44f0*/  BSYNC.RECONVERGENT B3 ;  /* 0x0000000000037941 */ /* 0x000fea0003800200 */
.L_x_83:
[----:B------:R-:W-:Y:S01]  /*4500*/  DFMA R34, R34, R58, R54 ;  /* 0x0000003a2222722b */ /* 0x000fe20000000036 */
[----:B------:R-:W-:Y:S01]  /*4510*/  IMAD.IADD R22, R8, 0x1, -R3 ;  /* 0x0000000108167824 */ /* 0x000fe200078e0a03 */
[----:B------:R-:W-:Y:S01]  /*4520*/  ISETP.GE.AND P3, PT, R21, RZ, PT ;  /* 0x000000ff1500720c */ /* 0x000fe20003f66270 */
[----:B------:R-:W-:Y:S01]  /*4530*/  VIADD R42, R42, 0x1 ;  /* 0x000000012a2a7836 */ /* 0x000fe20000000000 */
[----:B------:R-:W-:Y:S01]  /*4540*/  IABS R23, R9 ;  /* 0x0000000900177213 */ /* 0x000fe20000000000 */
[----:B------:R-:W-:Y:S01]  /*4550*/  IMAD.MOV.U32 R24, RZ, RZ, 0x1 ;  /* 0x00000001ff187424 */ /* 0x000fe200078e00ff */
[----:B------:R-:W-:Y:S01]  /*4560*/  ISETP.GE.AND P4, PT, R22, 0x1, PT ;  /* 0x000000011600780c */ /* 0x000fe20003f86270 */
[----:B------:R-:W-:Y:S01]  /*4570*/  IMAD R44, R51, UR7, R44 ;  /* 0x00000007332c7c24 */ /* 0x000fe2000f8e022c */
[----:B------:R-:W-:Y:S01]  /*4580*/  DSETP.GTU.AND P0, PT, R56, R34, PT ;  /* 0x000000223800722a */ /* 0x000fe20003f0c000 */
[----:B------:R-:W-:Y:S02]  /*4590*/  SEL R0, R13, RZ, P3 ;  /* 0x000000ff0d007207 */ /* 0x000fe40001800000 */
[----:B------:R-:W-:-:S02]  /*45a0*/  SEL R22, R18, RZ, P3 ;  /* 0x000000ff12167207 */ /* 0x000fc40001800000 */
[----:B------:R-:W-:Y:S01]  /*45b0*/  ISETP.NE.AND P3, PT, R42, 0x1, PT ;  /* 0x000000012a00780c */ /* 0x000fe20003f65270 */
[----:B------:R-:W-:Y:S01]  /*45c0*/  IMAD.IADD R49, R0, 0x1, R49 ;  /* 0x0000000100317824 */ /* 0x000fe200078e0231 */
[----:B------:R-:W-:Y:S01]  /*45d0*/  SEL R24, R24, 0xffffffff, P4 ;  /* 0xffffffff18187807 */ /* 0x000fe20002000000 */
[----:B------:R-:W-:Y:S02]  /*45e0*/  VIADD R0, R20, 0x1 ;  /* 0x0000000114007836 */ /* 0x000fe40000000000 */
[----:B------:R-:W-:Y:S02]  /*45f0*/  IMAD.IADD R22, R23, 0x1, -R22 ;  /* 0x0000000117167824 */ /* 0x000fe400078e0a16 */
[----:B------:R-:W-:Y:S02]  /*4600*/  IMAD.IADD R47, R24, 0x1, R47 ;  /* 0x00000001182f7824 */ /* 0x000fe400078e022f */
[----:B------:R-:W-:Y:S02]  /*4610*/  @P0 IMAD.MOV R0, RZ, RZ, R20 ;  /* 0x000000ffff000224 */ /* 0x000fe400078e0214 */
[----:B------:R-:W-:-:S02]  /*4620*/  IMAD R21, R22, 0x2, R21 ;  /* 0x0000000216157824 */ /* 0x000fc400078e0215 */
[----:B------:R-:W-:Y:S02]  /*4630*/  IMAD.IADD R43, R24, 0x1, R43 ;  /* 0x00000001182b7824 */ /* 0x000fe400078e022b */
[----:B------:R-:W-:Y:S01]  /*4640*/  IMAD.MOV.U32 R20, RZ, RZ, R0 ;  /* 0x000000ffff147224 */ /* 0x000fe200078e0000 */
[----:B------:R-:W-:Y:S06]  /*4650*/  @P3 BRA `(.L_x_85) ;  /* 0xfffffff400943947 */ /* 0x000fec000383ffff */
.L_x_74:
[----:B------:R-:W-:Y:S05]  /*4660*/  BSYNC.RECONVERGENT B1 ;  /* 0x0000000000017941 */ /* 0x000fea0003800200 */
.L_x_59:
[----:B------:R-:W-:Y:S01]  /*4670*/  IABS R45, R10 ;  /* 0x0000000a002d7213 */ /* 0x000fe20000000000 */
[----:B------:R-:W-:Y:S01]  /*4680*/  BSSY.RECONVERGENT B1, `(.L_x_86) ;  /* 0x0000157000017945 */ /* 0x000fe20003800200 */
[----:B------:R-:W-:-:S04]  /*4690*/  IABS R0, R17 ;  /* 0x0000001100007213 */ /* 0x000fc80000000000 */
[----:B------:R-:W-:-:S13]  /*46a0*/  ISETP.GT.AND P0, PT, R45, R0, PT ;  /* 0x000000002d00720c */ /* 0x000fda0003f04270 */
[----:B------:R-:W-:Y:S05]  /*46b0*/  @!P0 BRA `(.L_x_87) ;  /* 0x0000000800b88947 */ /* 0x000fea0003800000 */
[----:B------:R-:W-:Y:S01]  /*46c0*/  BSSY.RECONVERGENT B3, `(.L_x_88) ;  /* 0x00000ac000037945 */ /* 0x000fe20003800200 */
[----:B------:R-:W-:Y:S01]  /*46d0*/  IMAD R47, R0, 0x2, -R45 ;  /* 0x00000002002f7824 */ /* 0x000fe200078e0a2d */
[----:B------:R-:W-:Y:S01]  /*46e0*/  MOV R46, RZ ;  /* 0x000000ff002e7202 */ /* 0x000fe20000000f00 */
[--C-:B------:R-:W-:Y:S02]  /*46f0*/  IMAD.MOV.U32 R45, RZ, RZ, R3.reuse ;  /* 0x000000ffff2d7224 */ /* 0x100fe400078e0003 */
[--C-:B------:R-:W-:Y:S02]  /*4700*/  IMAD.MOV.U32 R44, RZ, RZ, R4.reuse ;  /* 0x000000ffff2c7224 */ /* 0x100fe400078e0004 */
[----:B------:R-:W-:Y:S02]  /*4710*/  IMAD.MOV.U32 R21, RZ, RZ, RZ ;  /* 0x000000ffff157224 */ /* 0x000fe400078e00ff */
[----:B------:R-:W-:Y:S02]  /*4720*/  IMAD.MOV.U32 R42, RZ, RZ, R3 ;  /* 0x000000ffff2a7224 */ /* 0x000fe400078e0003 */
[----:B------:R-:W-:-:S02]  /*4730*/  IMAD.MOV.U32 R43, RZ, RZ, R4 ;  /* 0x000000ffff2b7224 */ /* 0x000fc400078e0004 */
[----:B------:R-:W-:Y:S02]  /*4740*/  IMAD.MOV.U32 R48, RZ, RZ, R54 ;  /* 0x000000ffff307224 */ /* 0x000fe400078e0036 */
[----:B------:R-:W-:-:S07]  /*4750*/  IMAD.MOV.U32 R49, RZ, RZ, R55 ;  /* 0x000000ffff317224 */ /* 0x000fce00078e0037 */
.L_x_100:
        /* <DEDUP_REMOVED lines=18> */
.L_x_89:
        /* <DEDUP_REMOVED lines=13> */
.L_x_90:
[C---:B------:R-:W-:Y:S01]  /*4950*/  ISETP.NE.AND P0, PT, R18.reuse, RZ, PT ;  /* 0x000000ff1200720c */ /* 0x040fe20003f05270 */
[----:B------:R-:W-:Y:S01]  /*4960*/  IMAD.MOV.U32 R19, RZ, RZ, 0x3fd80000 ;  /* 0x3fd80000ff137424 */ /* 0x000fe200078e00ff */
[----:B------:R-:W-:Y:S01]  /*4970*/  ISETP.NE.AND P3, PT, R18, 0x1, PT ;  /* 0x000000011200780c */ /* 0x000fe20003f65270 */
[----:B------:R-:W-:Y:S01]  /*4980*/  IMAD.MOV.U32 R18, RZ, RZ, 0x0 ;  /* 0x00000000ff127424 */ /* 0x000fe200078e00ff */
[----:B------:R-:W-:Y:S01]  /*4990*/  FSEL R22, R22, RZ, P0 ;  /* 0x000000ff16167208 */ /* 0x000fe20000000000 */
[----:B------:R-:W-:Y:S01]  /*49a0*/  BSSY.RECONVERGENT B4, `(.L_x_91) ;  /* 0x0000019000047945 */ /* 0x000fe20003800200 */
[----:B------:R-:W-:Y:S02]  /*49b0*/  FSEL R28, R28, RZ, P0 ;  /* 0x000000ff1c1c7208 */ /* 0x000fe40000000000 */
[----:B------:R-:W-:Y:S02]  /*49c0*/  FSEL R30, R22, RZ, P3 ;  /* 0x000000ff161e7208 */ /* 0x000fe40001800000 */
        /* <DEDUP_REMOVED lines=22> */
.L_x_92:
[----:B------:R-:W-:Y:S05]  /*4b30*/  BSYNC.RECONVERGENT B4 ;  /* 0x0000000000047941 */ /* 0x000fea0003800200 */
.L_x_91:
        /* <DEDUP_REMOVED lines=16> */
[----:B------:R-:W-:Y:S01]  /*4c40*/  MOV R61, R51 ;  /* 0x00000033003d7202 */ /* 0x000fe20000000f00 */
[----:B------:R-:W-:Y:S01]  /*4c50*/  IMAD.MOV.U32 R22, RZ, RZ, R18 ;  /* 0x000000ffff167224 */ /* 0x000fe200078e0012 */
[----:B------:R-:W-:Y:S01]  /*4c60*/  MOV R0, 0x4c90 ;  /* 0x00004c9000007802 */ /* 0x000fe20000000f00 */
[----:B------:R-:W-:-:S07]  /*4c70*/  IMAD.MOV.U32 R23, RZ, RZ, R19 ;  /* 0x000000ffff177224 */ /* 0x000fce00078e0013 */
[----:B------:R-:W-:Y:S05]  /*4c80*/  CALL.REL.NOINC `($__internal_0_$__cuda_sm20_div_rn_f64_full) ;  /* 0x0000001000147944 */ /* 0x000fea0003c00000 */
[----:B------:R-:W-:Y:S02]  /*4c90*/  IMAD.MOV.U32 R56, RZ, RZ, R58 ;  /* 0x000000ffff387224 */ /* 0x000fe400078e003a */
[----:B------:R-:W-:-:S07]  /*4ca0*/  IMAD.MOV.U32 R57, RZ, RZ, R59 ;  /* 0x000000ffff397224 */ /* 0x000fce00078e003b */
.L_x_94:
[----:B------:R-:W-:Y:S05]  /*4cb0*/  BSYNC.RECONVERGENT B4 ;  /* 0x0000000000047941 */ /* 0x000fea0003800200 */
.L_x_93:
[----:B------:R-:W-:Y:S01]  /*4cc0*/  IMAD.IADD R19, R44, 0x1, -R4 ;  /* 0x000000012c137824 */ /* 0x000fe200078e0a04 */
[----:B------:R-:W-:Y:S01]  /*4cd0*/  BSSY.RECONVERGENT B2, `(.L_x_95) ;  /* 0x0000005000027945 */ /* 0x000fe20003800200 */
[----:B------:R-:W-:Y:S02]  /*4ce0*/  MOV R0, 0x4d20 ;  /* 0x00004d2000007802 */ /* 0x000fe40000000f00 */
[----:B------:R-:W0:Y:S02]  /*4cf0*/  I2F.F64 R22, R19 ;  /* 0x0000001300167312 */ /* 0x000e240000201c00 */
[----:B0-----:R-:W-:-:S11]  /*4d00*/  DADD R52, -RZ, |R22| ;  /* 0x00000000ff347229 */ /* 0x001fd60000000516 */
[----:B------:R-:W-:Y:S05]  /*4d10*/  CALL.REL.NOINC `($_Z17lineOfSightKernelPsPiiiiii$__internal_accurate_pow) ;  /* 0x0000001800147944 */ /* 0x000fea0003c00000 */
[----:B------:R-:W-:Y:S05]  /*4d20*/  BSYNC.RECONVERGENT B2 ;  /* 0x0000000000027941 */ /* 0x000fea0003800200 */
.L_x_95:
        /* <DEDUP_REMOVED lines=13> */
.L_x_96:
        /* <DEDUP_REMOVED lines=30> */
.L_x_98:
[----:B------:R-:W-:Y:S05]  /*4fe0*/  BSYNC.RECONVERGENT B4 ;  /* 0x0000000000047941 */ /* 0x000fea0003800200 */
.L_x_97:
[----:B------:R-:W-:Y:S01]  /*4ff0*/  IMAD.IADD R0, R8, 0x1, -R3 ;  /* 0x0000000108007824 */ /* 0x000fe200078e0a03 */
[----:B------:R-:W-:Y:S01]  /*5000*/  ISETP.GE.AND P4, PT, R47, RZ, PT ;  /* 0x000000ff2f00720c */ /* 0x000fe20003f86270 */
[----:B------:R-:W-:Y:S01]  /*5010*/  DFMA R32, R32, R56, R54 ;  /* 0x000000382020722b */ /* 0x000fe20000000036 */
[----:B------:R-:W-:Y:S01]  /*5020*/  IABS R19, R17 ;  /* 0x0000001100137213 */ /* 0x000fe20000000000 */
[----:B------:R-:W-:Y:S01]  /*5030*/  IMAD.MOV.U32 R18, RZ, RZ, 0x1 ;  /* 0x00000001ff127424 */ /* 0x000fe200078e00ff */
[----:B------:R-:W-:Y:S02]  /*5040*/  ISETP.GT.AND P0, PT, R0, -0x1, PT ;  /* 0xffffffff0000780c */ /* 0x000fe40003f04270 */
[----:B------:R-:W-:Y:S02]  /*5050*/  SEL R0, R16, RZ, P4 ;  /* 0x000000ff10007207 */ /* 0x000fe40002000000 */
[----:B------:R-:W-:Y:S01]  /*5060*/  IABS R23, R10 ;  /* 0x0000000a00177213 */ /* 0x000fe20000000000 */
[----:B------:R-:W-:Y:S01]  /*5070*/  DSETP.GTU.AND P3, PT, R48, R32, PT ;  /* 0x000000203000722a */ /* 0x000fe20003f6c000 */
[----:B------:R-:W-:Y:S01]  /*5080*/  SEL R18, R18, 0xffffffff, P0 ;  /* 0xffffffff12127807 */ /* 0x000fe20000000000 */
[----:B------:R-:W-:-:S02]  /*5090*/  IMAD.IADD R22, R19, 0x1, -R0 ;  /* 0x0000000113167824 */ /* 0x000fc400078e0a00 */
[----:B------:R-:W-:Y:S01]  /*50a0*/  IMAD.MOV.U32 R19, RZ, RZ, R23 ;  /* 0x000000ffff137224 */ /* 0x000fe200078e0017 */
[----:B------:R-:W-:Y:S01]  /*50b0*/  IADD3 R23, PT, PT, R43, -0x1, RZ ;  /* 0xffffffff2b177810 */ /* 0x000fe20007ffe0ff */
[----:B------:R-:W-:Y:S02]  /*50c0*/  VIADD R0, R21, 0x1 ;  /* 0x0000000115007836 */ /* 0x000fe40000000000 */
[----:B------:R-:W-:Y:S01]  /*50d0*/  @P1 VIADD R23, R43, 0x1 ;  /* 0x000000012b171836 */ /* 0x000fe20000000000 */
[----:B------:R-:W-:Y:S01]  /*50e0*/  ISETP.NE.AND P0, PT, R46, R19, PT ;  /* 0x000000132e00720c */ /* 0x000fe20003f05270 */
[----:B------:R-:W-:Y:S01]  /*50f0*/  IMAD R47, R22, 0x2, R47 ;  /* 0x00000002162f7824 */ /* 0x000fe200078e022f */
[----:B------:R-:W-:-:S03]  /*5100*/  SEL R19, R18, RZ, P4 ;  /* 0x000000ff12137207 */ /* 0x000fc60002000000 */
[----:B------:R-:W-:Y:S02]  /*5110*/  @P3 IMAD.MOV R0, RZ, RZ, R21 ;  /* 0x000000ffff003224 */ /* 0x000fe400078e0215 */
[----:B------:R-:W-:Y:S02]  /*5120*/  IMAD.IADD R42, R19, 0x1, R42 ;  /* 0x00000001132a7824 */ /* 0x000fe400078e022a */
[----:B------:R-:W-:-:S04]  /*5130*/  IMAD.MOV.U32 R21, RZ, RZ, R0 ;  /* 0x000000ffff157224 */ /* 0x000fc800078e0000 */
[----:B------:R-:W-:Y:S05]  /*5140*/  @!P0 BRA `(.L_x_99) ;  /* 0x00000000000c8947 */ /* 0x000fea0003800000 */
[----:B------:R-:W-:Y:S02]  /*5150*/  VIADD R46, R46, 0x1 ;  /* 0x000000012e2e7836 */ /* 0x000fe40000000000 */
[----:B------:R-:W-:Y:S01]  /*5160*/  IMAD.MOV.U32 R43, RZ, RZ, R23 ;  /* 0x000000ffff2b7224 */ /* 0x000fe200078e0017 */
[----:B------:R-:W-:Y:S06]  /*5170*/  BRA `(.L_x_100) ;  /* 0xfffffff400787947 */ /* 0x000fec000383ffff */
.L_x_99:
[----:B------:R-:W-:Y:S05]  /*5180*/  BSYNC.RECONVERGENT B3 ;  /* 0x0000000000037941 */ /* 0x000fea0003800200 */
.L_x_88:
[----:B------:R-:W-:Y:S05]  /*5190*/  BRA `(.L_x_101) ;  /* 0x0000000800947947 */ /* 0x000fea0003800000 */
.L_x_87:
        /* <DEDUP_REMOVED lines=9> */
.L_x_112:
        /* <DEDUP_REMOVED lines=18> */
.L_x_102:
        /* <DEDUP_REMOVED lines=13> */
.L_x_103:
        /* <DEDUP_REMOVED lines=31> */
.L_x_105:
[----:B------:R-:W-:Y:S05]  /*5610*/  BSYNC.RECONVERGENT B3 ;  /* 0x0000000000037941 */ /* 0x000fea0003800200 */
.L_x_104:
        /* <DEDUP_REMOVED lines=21> */
.L_x_107:
[----:B------:R-:W-:Y:S05]  /*5770*/  BSYNC.RECONVERGENT B3 ;  /* 0x0000000000037941 */ /* 0x000fea0003800200 */
.L_x_106:
[----:B------:R-:W-:Y:S01]  /*5780*/  IMAD.IADD R47, R43, 0x1, -R4 ;  /* 0x000000012b2f7824 */ /* 0x000fe200078e0a04 */
[----:B------:R-:W-:Y:S01]  /*5790*/  BSSY.RECONVERGENT B2, `(.L_x_108) ;  /* 0x0000005000027945 */ /* 0x000fe20003800200 */
[----:B------:R-:W-:Y:S02]  /*57a0*/  MOV R0, 0x57e0 ;  /* 0x000057e000007802 */ /* 0x000fe40000000f00 */
[----:B------:R-:W0:Y:S02]  /*57b0*/  I2F.F64 R52, R47 ;  /* 0x0000002f00347312 */ /* 0x000e240000201c00 */
[----:B0-----:R-:W-:-:S11]  /*57c0*/  DADD R52, -RZ, |R52| ;  /* 0x00000000ff347229 */ /* 0x001fd60000000534 */
[----:B------:R-:W-:Y:S05]  /*57d0*/  CALL.REL.NOINC `($_Z17lineOfSightKernelPsPiiiiii$__internal_accurate_pow) ;  /* 0x0000000c00647944 */ /* 0x000fea0003c00000 */
[----:B------:R-:W-:Y:S05]  /*57e0*/  BSYNC.RECONVERGENT B2 ;  /* 0x0000000000027941 */ /* 0x000fea0003800200 */
.L_x_108:
        /* <DEDUP_REMOVED lines=13> */
.L_x_109:
        /* <DEDUP_REMOVED lines=30> */
.L_x_111:
[----:B------:R-:W-:Y:S05]  /*5aa0*/  BSYNC.RECONVERGENT B3 ;  /* 0x0000000000037941 */ /* 0x000fea0003800200 */
.L_x_110:
[----:B------:R-:W-:Y:S01]  /*5ab0*/  DFMA R34, R34, R58, R54 ;  /* 0x0000003a2222722b */ /* 0x000fe20000000036 */
[----:B------:R-:W-:Y:S01]  /*5ac0*/  IMAD.IADD R0, R8, 0x1, -R3 ;  /* 0x0000000108007824 */ /* 0x000fe200078e0a03 */
[----:B------:R-:W-:Y:S02]  /*5ad0*/  ISETP.GE.AND P3, PT, R45, RZ, PT ;  /* 0x000000ff2d00720c */ /* 0x000fe40003f66270 */
[----:B------:R-:W-:Y:S02]  /*5ae0*/  IABS R23, R10 ;  /* 0x0000000a00177213 */ /* 0x000fe40000000000 */
[----:B------:R-:W-:Y:S02]  /*5af0*/  ISETP.GE.AND P4, PT, R0, 0x1, PT ;  /* 0x000000010000780c */ /* 0x000fe40003f86270 */
[----:B------:R-:W-:Y:S01]  /*5b00*/  DSETP.GTU.AND P0, PT, R50, R34, PT ;  /* 0x000000223200722a */ /* 0x000fe20003f0c000 */
[----:B------:R-:W-:Y:S02]  /*5b10*/  SEL R0, R14, RZ, P3 ;  /* 0x000000ff0e007207 */ /* 0x000fe40001800000 */
[----:B------:R-:W-:-:S02]  /*5b20*/  SEL R22, R18, RZ, P3 ;  /* 0x000000ff12167207 */ /* 0x000fc40001800000 */
[----:B------:R-:W-:Y:S01]  /*5b30*/  ISETP.NE.AND P3, PT, R46, R19, PT ;  /* 0x000000132e00720c */ /* 0x000fe20003f65270 */
[----:B------:R-:W-:Y:S02]  /*5b40*/  IMAD.IADD R17, R0, 0x1, R17 ;  /* 0x0000000100117824 */ /* 0x000fe400078e0211 */
[----:B------:R-:W-:Y:S02]  /*5b50*/  IMAD.IADD R22, R23, 0x1, -R22 ;  /* 0x0000000117167824 */ /* 0x000fe400078e0a16 */
[----:B------:R-:W-:Y:S02]  /*5b60*/  VIADD R0, R21, 0x1 ;  /* 0x0000000115007836 */ /* 0x000fe40000000000 */
[C---:B------:R-:W-:Y:S02]  /*5b70*/  VIADD R23, R42.reuse, 0xffffffff ;  /* 0xffffffff2a177836 */ /* 0x040fe40000000000 */
[----:B------:R-:W-:Y:S02]  /*5b80*/  @P0 IMAD.MOV R0, RZ, RZ, R21 ;  /* 0x000000ffff000224 */ /* 0x000fe400078e0215 */
[----:B------:R-:W-:-:S02]  /*5b90*/  @P4 VIADD R23, R42, 0x1 ;  /* 0x000000012a174836 */ /* 0x000fc40000000000 */
[----:B------:R-:W-:Y:S02]  /*5ba0*/  VIADD R46, R46, 0x1 ;  /* 0x000000012e2e7836 */ /* 0x000fe40000000000 */
[----:B------:R-:W-:Y:S02]  /*5bb0*/  IMAD R45, R22, 0x2, R45 ;  /* 0x00000002162d7824 */ /* 0x000fe400078e022d */
[----:B------:R-:W-:Y:S02]  /*5bc0*/  IMAD.MOV.U32 R21, RZ, RZ, R0 ;  /* 0x000000ffff157224 */ /* 0x000fe400078e0000 */
[----:B------:R-:W-:Y:S01]  /*5bd0*/  IMAD.MOV.U32 R42, RZ, RZ, R23 ;  /* 0x000000ffff2a7224 */ /* 0x000fe200078e0017 */
[----:B------:R-:W-:Y:S06]  /*5be0*/  @P3 BRA `(.L_x_112) ;  /* 0xfffffff400903947 */ /* 0x000fec000383ffff */
.L_x_101:
[----:B------:R-:W-:Y:S05]  /*5bf0*/  BSYNC.RECONVERGENT B1 ;  /* 0x0000000000017941 */ /* 0x000fea0003800200 */
.L_x_86:
[----:B------:R-:W-:Y:S01]  /*5c00*/  VIADD R8, R8, 0x1 ;  /* 0x0000000108087836 */ /* 0x000fe20000000000 */
[----:B------:R-:W-:Y:S01]  /*5c10*/  IADD3 R7, PT, PT, R21, R20, R7 ;  /* 0x0000001415077210 */ /* 0x000fe20007ffe007 */
[----:B------:R-:W-:Y:S02]  /*5c20*/  VIADD R11, R11, 0xffffffff ;  /* 0xffffffff0b0b7836 */ /* 0x000fe40000000000 */
[----:B------:R-:W-:Y:S01]  /*5c30*/  VIADD R12, R12, 0x1 ;  /* 0x000000010c0c7836 */ /* 0x000fe20000000000 */
[----:B------:R-:W-:-:S13]  /*5c40*/  ISETP.NE.AND P0, PT, R8, R6, PT ;  /* 0x000000060800720c */ /* 0x000fda0003f05270 */
[----:B------:R-:W-:Y:S05]  /*5c50*/  @P0 BRA `(.L_x_113) ;  /* 0xffffffd400140947 */ /* 0x000fea000383ffff */
.L_x_58:
[----:B0123--:R-:W-:Y:S05]  /*5c60*/  BSYNC.RECONVERGENT B0 ;  /* 0x0000000000007941 */ /* 0x00ffea0003800200 */
.L_x_57:
[----:B------:R-:W0:Y:S01]  /*5c70*/  LDC.64 R8, c[0x0][0x388] ;  /* 0x0000e200ff087b82 */ /* 0x000e220000000a00 */
[----:B------:R-:W1:Y:S01]  /*5c80*/  LDCU UR8, c[0x0][0x390] ;  /* 0x00007200ff0877ac */ /* 0x000e620008000800 */
[----:B------:R-:W-:-:S04]  /*5c90*/  IMAD.MOV R3, RZ, RZ, -R2 ;  /* 0x000000ffff037224 */ /* 0x000fc800078e0a02 */
[----:B-1----:R-:W-:-:S04]  /*5ca0*/  IMAD R3, R3, UR8, R4 ;  /* 0x0000000803037c24 */ /* 0x002fc8000f8e0204 */
[----:B0-----:R-:W-:-:S05]  /*5cb0*/  IMAD.WIDE R2, R3, 0x4, R8 ;  /* 0x0000000403027825 */ /* 0x001fca00078e0208 */
[----:B------:R-:W-:Y:S01]  /*5cc0*/  STG.E desc[UR4][R2.64], R7 ;  /* 0x0000000702007986 */ /* 0x000fe2000c101904 */
[----:B------:R-:W-:Y:S05]  /*5cd0*/  EXIT ;  /* 0x000000000000794d */ /* 0x000fea0003800000 */
        .weak           $__internal_0_$__cuda_sm20_div_rn_f64_full
        .type           $__internal_0_$__cuda_sm20_div_rn_f64_full,@function
        .size           $__internal_0_$__cuda_sm20_div_rn_f64_full,($__internal_1_$__cuda_sm20_dsqrt_rn_f64_mediumpath_v1 - $__internal_0_$__cuda_sm20_div_rn_f64_full)
$__internal_0_$__cuda_sm20_div_rn_f64_full:
[C---:B------:R-:W-:Y:S01]  /*5ce0*/  FSETP.GEU.AND P0, PT, |R23|.reuse, 1.469367938527859385e-39, PT ;  /* 0x001000001700780b */ /* 0x040fe20003f0e200 */
[--C-:B------:R-:W-:Y:S01]  /*5cf0*/  IMAD.MOV.U32 R28, RZ, RZ, R22.reuse ;  /* 0x000000ffff1c7224 */ /* 0x100fe200078e0016 */
[----:B------:R-:W-:Y:S01]  /*5d00*/  LOP3.LUT R30, R23, 0x800fffff, RZ, 0xc0, !PT ;  /* 0x800fffff171e7812 */ /* 0x000fe200078ec0ff */
[----:B------:R-:W-:Y:S01]  /*5d10*/  IMAD.MOV.U32 R29, RZ, RZ, R23 ;  /* 0x000000ffff1d7224 */ /* 0x000fe200078e0017 */
[C---:B------:R-:W-:Y:S01]  /*5d20*/  FSETP.GEU.AND P4, PT, |R61|.reuse, 1.469367938527859385e-39, PT ;  /* 0x001000003d00780b */ /* 0x040fe20003f8e200 */
[----:B------:R-:W-:Y:S01]  /*5d30*/  BSSY.RECONVERGENT B2, `(.L_x_114) ;  /* 0x0000055000027945 */ /* 0x000fe20003800200 */
[----:B------:R-:W-:Y:S01]  /*5d40*/  LOP3.LUT R31, R30, 0x3ff00000, RZ, 0xfc, !PT ;  /* 0x3ff000001e1f7812 */ /* 0x000fe200078efcff */
[----:B------:R-:W-:Y:S01]  /*5d50*/  IMAD.MOV.U32 R30, RZ, RZ, R22 ;  /* 0x000000ffff1e7224 */ /* 0x000fe200078e0016 */
[----:B------:R-:W-:Y:S02]  /*5d60*/  MOV R36, 0x1 ;  /* 0x0000000100247802 */ /* 0x000fe40000000f00 */
[----:B------:R-:W-:-:S02]  /*5d70*/  LOP3.LUT R22, R61, 0x7ff00000, RZ, 0xc0, !PT ;  /* 0x7ff000003d167812 */ /* 0x000fc400078ec0ff */
[----:B------:R-:W-:Y:S01]  /*5d80*/  LOP3.LUT R27, R23, 0x7ff00000, RZ, 0xc0, !PT ;  /* 0x7ff00000171b7812 */ /* 0x000fe200078ec0ff */
[----:B------:R-:W-:Y:S01]  /*5d90*/  @!P0 DMUL R30, R28, 8.98846567431157953865e+307 ;  /* 0x7fe000001c1e8828 */ /* 0x000fe20000000000 */
[----:B------:R-:W-:Y:S02]  /*5da0*/  IMAD.MOV.U32 R23, RZ, RZ, 0x1ca00000 ;  /* 0x1ca00000ff177424 */ /* 0x000fe400078e00ff */
[C---:B------:R-:W-:Y:S01]  /*5db0*/  ISETP.GE.U32.AND P3, PT, R22.reuse, R27, PT ;  /* 0x0000001b1600720c */ /* 0x040fe20003f66070 */
[----:B------:R-:W-:Y:S01]  /*5dc0*/  IMAD.MOV.U32 R26, RZ, RZ, R22 ;  /* 0x000000ffff1a7224 */ /* 0x000fe200078e0016 */
[----:B------:R-:W-:Y:S01]  /*5dd0*/  @!P4 LOP3.LUT R25, R29, 0x7ff00000, RZ, 0xc0, !PT ;  /* 0x7ff000001d19c812 */ /* 0x000fe200078ec0ff */
[----:B------:R-:W0:Y:S03]  /*5de0*/  MUFU.RCP64H R37, R31 ;  /* 0x0000001f00257308 */ /* 0x000e260000001800 */
[----:B------:R-:W-:-:S02]  /*5df0*/  @!P4 ISETP.GE.U32.AND P5, PT, R22, R25, PT ;  /* 0x000000191600c20c */ /* 0x000fc40003fa6070 */
[C---:B------:R-:W-:Y:S02]  /*5e00*/  SEL R25, R23.reuse, 0x63400000, !P3 ;  /* 0x6340000017197807 */ /* 0x040fe40005800000 */
[----:B------:R-:W-:Y:S02]  /*5e10*/  @!P4 SEL R24, R23, 0x63400000, !P5 ;  /* 0x634000001718c807 */ /* 0x000fe40006800000 */
[----:B------:R-:W-:Y:S02]  /*5e20*/  @!P0 LOP3.LUT R27, R31, 0x7ff00000, RZ, 0xc0, !PT ;  /* 0x7ff000001f1b8812 */ /* 0x000fe400078ec0ff */
[----:B------:R-:W-:Y:S01]  /*5e30*/  @!P4 LOP3.LUT R24, R24, 0x80000000, R61, 0xf8, !PT ;  /* 0x800000001818c812 */ /* 0x000fe200078ef83d */
[----:B0-----:R-:W-:-:S08]  /*5e40*/  DFMA R32, R36, -R30, 1 ;  /* 0x3ff000002420742b */ /* 0x001fd0000000081e */
[----:B------:R-:W-:-:S08]  /*5e50*/  DFMA R32, R32, R32, R32 ;  /* 0x000000202020722b */ /* 0x000fd00000000020 */
[----:B------:R-:W-:Y:S01]  /*5e60*/  DFMA R36, R36, R32, R36 ;  /* 0x000000202424722b */ /* 0x000fe20000000024 */
[----:B------:R-:W-:Y:S01]  /*5e70*/  LOP3.LUT R33, R25, 0x800fffff, R61, 0xf8, !PT ;  /* 0x800fffff19217812 */ /* 0x000fe200078ef83d */
[----:B------:R-:W-:Y:S01]  /*5e80*/  IMAD.MOV.U32 R32, RZ, RZ, R60 ;  /* 0x000000ffff207224 */ /* 0x000fe200078e003c */
[----:B------:R-:W-:Y:S01]  /*5e90*/  @!P4 LOP3.LUT R25, R24, 0x100000, RZ, 0xfc, !PT ;  /* 0x001000001819c812 */ /* 0x000fe200078efcff */
[----:B------:R-:W-:-:S04]  /*5ea0*/  @!P4 IMAD.MOV.U32 R24, RZ, RZ, RZ ;  /* 0x000000ffff18c224 */ /* 0x000fc800078e00ff */
[----:B------:R-:W-:Y:S02]  /*5eb0*/  DFMA R34, R36, -R30, 1 ;  /* 0x3ff000002422742b */ /* 0x000fe4000000081e */
[----:B------:R-:W-:Y:S01]  /*5ec0*/  @!P4 DFMA R32, R32, 2, -R24 ;  /* 0x400000002020c82b */ /* 0x000fe20000000818 */
[----:B------:R-:W-:-:S05]  /*5ed0*/  VIADD R24, R27, 0xffffffff ;  /* 0xffffffff1b187836 */ /* 0x000fca0000000000 */
[----:B------:R-:W-:-:S04]  /*5ee0*/  DFMA R36, R36, R34, R36 ;  /* 0x000000222424722b */ /* 0x000fc80000000024 */
[----:B------:R-:W-:-:S04]  /*5ef0*/  @!P4 LOP3.LUT R26, R33, 0x7ff00000, RZ, 0xc0, !PT ;  /* 0x7ff00000211ac812 */ /* 0x000fc800078ec0ff */
[----:B------:R-:W-:Y:S01]  /*5f00*/  DMUL R34, R36, R32 ;  /* 0x0000002024227228 */ /* 0x000fe20000000000 */
[----:B------:R-:W-:-:S05]  /*5f10*/  VIADD R25, R26, 0xffffffff ;  /* 0xffffffff1a197836 */ /* 0x000fca0000000000 */
[----:B------:R-:W-:Y:S02]  /*5f20*/  ISETP.GT.U32.AND P0, PT, R25, 0x7feffffe, PT ;  /* 0x7feffffe1900780c */ /* 0x000fe40003f04070 */
[----:B------:R-:W-:Y:S02]  /*5f30*/  DFMA R38, R34, -R30, R32 ;  /* 0x8000001e2226722b */ /* 0x000fe40000000020 */
[----:B------:R-:W-:-:S06]  /*5f40*/  ISETP.GT.U32.OR P0, PT, R24, 0x7feffffe, P0 ;  /* 0x7feffffe1800780c */ /* 0x000fcc0000704470 */
[----:B------:R-:W-:-:S07]  /*5f50*/  DFMA R34, R36, R38, R34 ;  /* 0x000000262422722b */ /* 0x000fce0000000022 */
[----:B------:R-:W-:Y:S05]  /*5f60*/  @P0 BRA `(.L_x_115) ;  /* 0x0000000000700947 */ /* 0x000fea0003800000 */
[----:B------:R-:W-:Y:S01]  /*5f70*/  LOP3.LUT R25, R29, 0x7ff00000, RZ, 0xc0, !PT ;  /* 0x7ff000001d197812 */ /* 0x000fe200078ec0ff */
[----:B------:R-:W-:-:S03]  /*5f80*/  IMAD.MOV.U32 R26, RZ, RZ, RZ ;  /* 0x000000ffff1a7224 */ /* 0x000fc600078e00ff */
[CC--:B------:R-:W-:Y:S02]  /*5f90*/  VIADDMNMX R24, R22.reuse, -R25.reuse, 0xb9600000, !PT ;  /* 0xb960000016187446 */ /* 0x0c0fe40007800919 */
[----:B------:R-:W-:Y:S02]  /*5fa0*/  ISETP.GE.U32.AND P0, PT, R22, R25, PT ;  /* 0x000000191600720c */ /* 0x000fe40003f06070 */
[----:B------:R-:W-:Y:S02]  /*5fb0*/  VIMNMX R24, PT, PT, R24, 0x46a00000, PT ;  /* 0x46a0000018187848 */ /* 0x000fe40003fe0100 */
[----:B------:R-:W-:-:S05]  /*5fc0*/  SEL R23, R23, 0x63400000, !P0 ;  /* 0x6340000017177807 */ /* 0x000fca0004000000 */
[----:B------:R-:W-:-:S04]  /*5fd0*/  IMAD.IADD R23, R24, 0x1, -R23 ;  /* 0x0000000118177824 */ /* 0x000fc800078e0a17 */
[----:B------:R-:W-:-:S06]  /*5fe0*/  VIADD R27, R23, 0x7fe00000 ;  /* 0x7fe00000171b7836 */ /* 0x000fcc0000000000 */
[----:B------:R-:W-:-:S10]  /*5ff0*/  DMUL R24, R34, R26 ;  /* 0x0000001a22187228 */ /* 0x000fd40000000000 */
[----:B------:R-:W-:-:S13]  /*6000*/  FSETP.GTU.AND P0, PT, |R25|, 1.469367938527859385e-39, PT ;  /* 0x001000001900780b */ /* 0x000fda0003f0c200 */
[----:B------:R-:W-:Y:S05]  /*6010*/  @P0 BRA `(.L_x_116) ;  /* 0x0000000000980947 */ /* 0x000fea0003800000 */
[----:B------:R-:W-:-:S06]  /*6020*/  DFMA R30, R34, -R30, R32 ;  /* 0x8000001e221e722b */ /* 0x000fcc0000000020 */
[----:B------:R-:W-:-:S04]  /*6030*/  IMAD.MOV.U32 R30, RZ, RZ, RZ ;  /* 0x000000ffff1e7224 */ /* 0x000fc800078e00ff */
[C---:B------:R-:W-:Y:S02]  /*6040*/  FSETP.NEU.AND P0, PT, R31.reuse, RZ, PT ;  /* 0x000000ff1f00720b */ /* 0x040fe40003f0d000 */
[----:B------:R-:W-:-:S04]  /*6050*/  LOP3.LUT R28, R31, 0x80000000, R29, 0x48, !PT ;  /* 0x800000001f1c7812 */ /* 0x000fc800078e481d */
[----:B------:R-:W-:-:S07]  /*6060*/  LOP3.LUT R31, R28, R27, RZ, 0xfc, !PT ;  /* 0x0000001b1c1f7212 */ /* 0x000fce00078efcff */
[----:B------:R-:W-:Y:S05]  /*6070*/  @!P0 BRA `(.L_x_116) ;  /* 0x0000000000808947 */ /* 0x000fea0003800000 */
[----:B------:R-:W-:Y:S01]  /*6080*/  IMAD.MOV R27, RZ, RZ, -R23 ;  /* 0x000000ffff1b7224 */ /* 0x000fe200078e0a17 */
[----:B------:R-:W-:Y:S01]  /*6090*/  IADD3 R23, PT, PT, -R23, -0x43300000, RZ ;  /* 0xbcd0000017177810 */ /* 0x000fe20007ffe1ff */
[----:B------:R-:W-:-:S06]  /*60a0*/  IMAD.MOV.U32 R26, RZ, RZ, RZ ;  /* 0x000000ffff1a7224 */ /* 0x000fcc00078e00ff */
[----:B------:R-:W-:Y:S02]  /*60b0*/  DFMA R26, R24, -R26, R34 ;  /* 0x8000001a181a722b */ /* 0x000fe40000000022 */
[----:B------:R-:W-:-:S08]  /*60c0*/  DMUL.RP R34, R34, R30 ;  /* 0x0000001e22227228 */ /* 0x000fd00000008000 */
[----:B------:R-:W-:Y:S02]  /*60d0*/  FSETP.NEU.AND P0, PT, |R27|, R23, PT ;  /* 0x000000171b00720b */ /* 0x000fe40003f0d200 */
[----:B------:R-:W-:Y:S02]  /*60e0*/  LOP3.LUT R28, R35, R28, RZ, 0x3c, !PT ;  /* 0x0000001c231c7212 */ /* 0x000fe400078e3cff */
[----:B------:R-:W-:Y:S02]  /*60f0*/  FSEL R22, R34, R24, !P0 ;  /* 0x0000001822167208 */ /* 0x000fe40004000000 */
[----:B------:R-:W-:-:S03]  /*6100*/  FSEL R25, R28, R25, !P0 ;  /* 0x000000191c197208 */ /* 0x000fc60004000000 */
[----:B------:R-:W-:Y:S01]  /*6110*/  IMAD.MOV.U32 R24, RZ, RZ, R22 ;  /* 0x000000ffff187224 */ /* 0x000fe200078e0016 */
[----:B------:R-:W-:Y:S06]  /*6120*/  BRA `(.L_x_116) ;  /* 0x0000000000547947 */ /* 0x000fec0003800000 */
.L_x_115:
[----:B------:R-:W-:-:S14]  /*6130*/  DSETP.NAN.AND P0, PT, R60, R60, PT ;  /* 0x0000003c3c00722a */ /* 0x000fdc0003f08000 */
[----:B------:R-:W-:Y:S05]  /*6140*/  @P0 BRA `(.L_x_117) ;  /* 0x0000000000440947 */ /* 0x000fea0003800000 */
[----:B------:R-:W-:-:S14]  /*6150*/  DSETP.NAN.AND P0, PT, R28, R28, PT ;  /* 0x0000001c1c00722a */ /* 0x000fdc0003f08000 */
[----:B------:R-:W-:Y:S05]  /*6160*/  @P0 BRA `(.L_x_118) ;  /* 0x0000000000300947 */ /* 0x000fea0003800000 */
[----:B------:R-:W-:Y:S01]  /*6170*/  ISETP.NE.AND P0, PT, R26, R27, PT ;  /* 0x0000001b1a00720c */ /* 0x000fe20003f05270 */
[----:B------:R-:W-:Y:S02]  /*6180*/  IMAD.MOV.U32 R24, RZ, RZ, 0x0 ;  /* 0x00000000ff187424 */ /* 0x000fe400078e00ff */
[----:B------:R-:W-:-:S10]  /*6190*/  IMAD.MOV.U32 R25, RZ, RZ, -0x80000 ;  /* 0xfff80000ff197424 */ /* 0x000fd400078e00ff */
[----:B------:R-:W-:Y:S05]  /*61a0*/  @!P0 BRA `(.L_x_116) ;  /* 0x0000000000348947 */ /* 0x000fea0003800000 */
[----:B------:R-:W-:Y:S02]  /*61b0*/  ISETP.NE.AND P0, PT, R26, 0x7ff00000, PT ;  /* 0x7ff000001a00780c */ /* 0x000fe40003f05270 */
[----:B------:R-:W-:Y:S02]  /*61c0*/  LOP3.LUT R25, R61, 0x80000000, R29, 0x48, !PT ;  /* 0x800000003d197812 */ /* 0x000fe400078e481d */
[----:B------:R-:W-:-:S13]  /*61d0*/  ISETP.EQ.OR P0, PT, R27, RZ, !P0 ;  /* 0x000000ff1b00720c */ /* 0x000fda0004702670 */
[----:B------:R-:W-:Y:S01]  /*61e0*/  @P0 LOP3.LUT R22, R25, 0x7ff00000, RZ, 0xfc, !PT ;  /* 0x7ff0000019160812 */ /* 0x000fe200078efcff */
[----:B------:R-:W-:Y:S02]  /*61f0*/  @!P0 IMAD.MOV.U32 R24, RZ, RZ, RZ ;  /* 0x000000ffff188224 */ /* 0x000fe400078e00ff */
[----:B------:R-:W-:Y:S02]  /*6200*/  @P0 IMAD.MOV.U32 R24, RZ, RZ, RZ ;  /* 0x000000ffff180224 */ /* 0x000fe400078e00ff */
[----:B------:R-:W-:Y:S01]  /*6210*/  @P0 IMAD.MOV.U32 R25, RZ, RZ, R22 ;  /* 0x000000ffff190224 */ /* 0x000fe200078e0016 */
[----:B------:R-:W-:Y:S06]  /*6220*/  BRA `(.L_x_116) ;  /* 0x0000000000147947 */ /* 0x000fec0003800000 */
.L_x_118:
[----:B------:R-:W-:Y:S01]  /*6230*/  LOP3.LUT R25, R29, 0x80000, RZ, 0xfc, !PT ;  /* 0x000800001d197812 */ /* 0x000fe200078efcff */
[----:B------:R-:W-:Y:S01]  /*6240*/  IMAD.MOV.U32 R24, RZ, RZ, R28 ;  /* 0x000000ffff187224 */ /* 0x000fe200078e001c */
[----:B------:R-:W-:Y:S06]  /*6250*/  BRA `(.L_x_116) ;  /* 0x0000000000087947 */ /* 0x000fec0003800000 */
.L_x_117:
[----:B------:R-:W-:Y:S01]  /*6260*/  LOP3.LUT R25, R61, 0x80000, RZ, 0xfc, !PT ;  /* 0x000800003d197812 */ /* 0x000fe200078efcff */
[----:B------:R-:W-:-:S07]  /*6270*/  IMAD.MOV.U32 R24, RZ, RZ, R60 ;  /* 0x000000ffff187224 */ /* 0x000fce00078e003c */
.L_x_116:
[----:B------:R-:W-:Y:S05]  /*6280*/  BSYNC.RECONVERGENT B2 ;  /* 0x0000000000027941 */ /* 0x000fea0003800200 */
.L_x_114:
[----:B------:R-:W-:Y:S01]  /*6290*/  IMAD.MOV.U32 R22, RZ, RZ, R0 ;  /* 0x000000ffff167224 */ /* 0x000fe200078e0000 */
[----:B------:R-:W-:Y:S01]  /*62a0*/  MOV R58, R24 ;  /* 0x00000018003a7202 */ /* 0x000fe20000000f00 */
[----:B------:R-:W-:Y:S02]  /*62b0*/  IMAD.MOV.U32 R23, RZ, RZ, 0x0 ;  /* 0x00000000ff177424 */ /* 0x000fe400078e00ff */
[----:B------:R-:W-:Y:S02]  /*62c0*/  IMAD.MOV.U32 R59, RZ, RZ, R25 ;  /* 0x000000ffff3b7224 */ /* 0x000fe400078e0019 */
[----:B------:R-:W-:Y:S05]  /*62d0*/  RET.REL.NODEC R22 `(_Z17lineOfSightKernelPsPiiiiii) ;  /* 0xffffff9c16487950 */ /* 0x000fea0003c3ffff */
        .weak           $__internal_1_$__cuda_sm20_dsqrt_rn_f64_mediumpath_v1
        .type           $__internal_1_$__cuda_sm20_dsqrt_rn_f64_mediumpath_v1,@function
        .size           $__internal_1_$__cuda_sm20_dsqrt_rn_f64_mediumpath_v1,($_Z17lineOfSightKernelPsPiiiiii$__internal_accurate_pow - $__internal_1_$__cuda_sm20_dsqrt_rn_f64_mediumpath_v1)
$__internal_1_$__cuda_sm20_dsqrt_rn_f64_mediumpath_v1:
[----:B------:R-:W-:Y:S01]  /*62e0*/  ISETP.GE.U32.AND P0, PT, R28, -0x3400000, PT ;  /* 0xfcc000001c00780c */ /* 0x000fe20003f06070 */
[----:B------:R-:W-:Y:S01]  /*62f0*/  BSSY.RECONVERGENT B2, `(.L_x_119) ;  /* 0x0000024000027945 */ /* 0x000fe20003800200 */
[----:B------:R-:W-:-:S11]  /*6300*/  IMAD.MOV.U32 R31, RZ, RZ, R29 ;  /* 0x000000ffff1f7224 */ /* 0x000fd600078e001d */
[----:B------:R-:W-:Y:S05]  /*6310*/  @!P0 BRA `(.L_x_120) ;  /* 0x0000000000208947 */ /* 0x000fea0003800000 */
[----:B------:R-:W-:-:S10]  /*6320*/  DFMA.RM R24, R26, R24, R22 ;  /* 0x000000181a18722b */ /* 0x000fd40000004016 */
[----:B------:R-:W-:-:S05]  /*6330*/  IADD3 R22, P0, PT, R24, 0x1, RZ ;  /* 0x0000000118167810 */ /* 0x000fca0007f1e0ff */
[----:B------:R-:W-:-:S06]  /*6340*/  IMAD.X R23, RZ, RZ, R25, P0 ;  /* 0x000000ffff177224 */ /* 0x000fcc00000e0619 */
[----:B------:R-:W-:-:S08]  /*6350*/  DFMA.RP R30, -R24, R22, R30 ;  /* 0x00000016181e722b */ /* 0x000fd0000000811e */
[----:B------:R-:W-:-:S06]  /*6360*/  DSETP.GT.AND P0, PT, R30, RZ, PT ;  /* 0x000000ff1e00722a */ /* 0x000fcc0003f04000 */
[----:B------:R-:W-:Y:S02]  /*6370*/  FSEL R22, R22, R24, P0 ;  /* 0x0000001816167208 */ /* 0x000fe40000000000 */
[----:B------:R-:W-:Y:S01]  /*6380*/  FSEL R23, R23, R25, P0 ;  /* 0x0000001917177208 */ /* 0x000fe20000000000 */
[----:B------:R-:W-:Y:S06]  /*6390*/  BRA `(.L_x_121) ;  /* 0x0000000000647947 */ /* 0x000fec0003800000 */
.L_x_120:
[----:B------:R-:W-:-:S14]  /*63a0*/  DSETP.NE.AND P0, PT, R30, RZ, PT ;  /* 0x000000ff1e00722a */ /* 0x000fdc0003f05000 */
[----:B------:R-:W-:Y:S05]  /*63b0*/  @!P0 BRA `(.L_x_122) ;  /* 0x0000000000588947 */ /* 0x000fea0003800000 */
[----:B------:R-:W-:-:S13]  /*63c0*/  ISETP.GE.AND P0, PT, R31, RZ, PT ;  /* 0x000000ff1f00720c */ /* 0x000fda0003f06270 */
[----:B------:R-:W-:Y:S02]  /*63d0*/  @!P0 IMAD.MOV.U32 R22, RZ, RZ, 0x0 ;  /* 0x00000000ff168424 */ /* 0x000fe400078e00ff */
[----:B------:R-:W-:Y:S01]  /*63e0*/  @!P0 IMAD.MOV.U32 R23, RZ, RZ, -0x80000 ;  /* 0xfff80000ff178424 */ /* 0x000fe200078e00ff */
[----:B------:R-:W-:Y:S06]  /*63f0*/  @!P0 BRA `(.L_x_121) ;  /* 0x00000000004c8947 */ /* 0x000fec0003800000 */
[----:B------:R-:W-:-:S13]  /*6400*/  ISETP.GT.AND P0, PT, R31, 0x7fefffff, PT ;  /* 0x7fefffff1f00780c */ /* 0x000fda0003f04270 */
[----:B------:R-:W-:Y:S05]  /*6410*/  @P0 BRA `(.L_x_122) ;  /* 0x0000000000400947 */ /* 0x000fea0003800000 */
[----:B------:R-:W-:Y:S01]  /*6420*/  DMUL R30, R30, 8.11296384146066816958e+31 ;  /* 0x469000001e1e7828 */ /* 0x000fe20000000000 */
[----:B------:R-:W-:Y:S02]  /*6430*/  IMAD.MOV.U32 R26, RZ, RZ, RZ ;  /* 0x000000ffff1a7224 */ /* 0x000fe400078e00ff */
[----:B------:R-:W-:Y:S02]  /*6440*/  IMAD.MOV.U32 R22, RZ, RZ, 0x0 ;  /* 0x00000000ff167424 */ /* 0x000fe400078e00ff */
[----:B------:R-:W-:Y:S01]  /*6450*/  IMAD.MOV.U32 R23, RZ, RZ, 0x3fd80000 ;  /* 0x3fd80000ff177424 */ /* 0x000fe200078e00ff */
[----:B------:R-:W0:Y:S02]  /*6460*/  MUFU.RSQ64H R27, R31 ;  /* 0x0000001f001b7308 */ /* 0x000e240000001c00 */
[----:B0-----:R-:W-:-:S08]  /*6470*/  DMUL R24, R26, R26 ;  /* 0x0000001a1a187228 */ /* 0x001fd00000000000 */
[----:B------:R-:W-:-:S08]  /*6480*/  DFMA R24, R30, -R24, 1 ;  /* 0x3ff000001e18742b */ /* 0x000fd00000000818 */
[----:B------:R-:W-:Y:S02]  /*6490*/  DFMA R22, R24, R22, 0.5 ;  /* 0x3fe000001816742b */ /* 0x000fe40000000016 */
[----:B------:R-:W-:-:S08]  /*64a0*/  DMUL R24, R26, R24 ;  /* 0x000000181a187228 */ /* 0x000fd00000000000 */
[----:B------:R-:W-:-:S08]  /*64b0*/  DFMA R24, R22, R24, R26 ;  /* 0x000000181618722b */ /* 0x000fd0000000001a */
[----:B------:R-:W-:Y:S02]  /*64c0*/  DMUL R22, R30, R24 ;  /* 0x000000181e167228 */ /* 0x000fe40000000000 */
[----:B------:R-:W-:-:S06]  /*64d0*/  VIADD R25, R25, 0xfff00000 ;  /* 0xfff0000019197836 */ /* 0x000fcc0000000000 */
[----:B------:R-:W-:-:S08]  /*64e0*/  DFMA R26, R22, -R22, R30 ;  /* 0x80000016161a722b */ /* 0x000fd0000000001e */
[----:B------:R-:W-:-:S10]  /*64f0*/  DFMA R22, R24, R26, R22 ;  /* 0x0000001a1816722b */ /* 0x000fd40000000016 */
[----:B------:R-:W-:Y:S01]  /*6500*/  VIADD R23, R23, 0xfcb00000 ;  /* 0xfcb0000017177836 */ /* 0x000fe20000000000 */
[----:B------:R-:W-:Y:S06]  /*6510*/  BRA `(.L_x_121) ;  /* 0x0000000000047947 */ /* 0x000fec0003800000 */
.L_x_122:
[----:B------:R-:W-:-:S11]  /*6520*/  DADD R22, R30, R30 ;  /* 0x000000001e167229 */ /* 0x000fd6000000001e */
.L_x_121:
[----:B------:R-:W-:Y:S05]  /*6530*/  BSYNC.RECONVERGENT B2 ;  /* 0x0000000000027941 */ /* 0x000fea0003800200 */
.L_x_119:
[----:B------:R-:W-:Y:S02]  /*6540*/  IMAD.MOV.U32 R24, RZ, RZ, R0 ;  /* 0x000000ffff187224 */ /* 0x000fe400078e0000 */
[----:B------:R-:W-:-:S04]  /*6550*/  IMAD.MOV.U32 R25, RZ, RZ, 0x0 ;  /* 0x00000000ff197424 */ /* 0x000fc800078e00ff */
[----:B------:R-:W-:Y:S05]  /*6560*/  RET.REL.NODEC R24 `(_Z17lineOfSightKernelPsPiiiiii) ;  /* 0xffffff9818a47950 */ /* 0x000fea0003c3ffff */
        .type           $_Z17lineOfSightKernelPsPiiiiii$__internal_accurate_pow,@function
        .size           $_Z17lineOfSightKernelPsPiiiiii$__internal_accurate_pow,(.L_x_127 - $_Z17lineOfSightKernelPsPiiiiii$__internal_accurate_pow)
$_Z17lineOfSightKernelPsPiiiiii$__internal_accurate_pow:
[----:B------:R-:W-:Y:S01]  /*6570*/  ISETP.GT.U32.AND P0, PT, R53, 0xfffff, PT ;  /* 0x000fffff3500780c */ /* 0x000fe20003f04070 */
[----:B------:R-:W-:Y:S01]  /*6580*/  IMAD.MOV.U32 R24, RZ, RZ, R53 ;  /* 0x000000ffff187224 */ /* 0x000fe200078e0035 */
[----:B------:R-:W-:Y:S01]  /*6590*/  UMOV UR8, 0x7d2cafe2 ;  /* 0x7d2cafe200087882 */ /* 0x000fe20000000000 */
[----:B------:R-:W-:Y:S01]  /*65a0*/  IMAD.MOV.U32 R26, RZ, RZ, 0x41ad3b5a ;  /* 0x41ad3b5aff1a7424 */ /* 0x000fe200078e00ff */
[----:B------:R-:W-:Y:S01]  /*65b0*/  UMOV UR9, 0x3eb0f5ff ;  /* 0x3eb0f5ff00097882 */ /* 0x000fe20000000000 */
[----:B------:R-:W-:Y:S01]  /*65c0*/  IMAD.MOV.U32 R27, RZ, RZ, 0x3ed0f5d2 ;  /* 0x3ed0f5d2ff1b7424 */ /* 0x000fe200078e00ff */
[----:B------:R-:W-:Y:S01]  /*65d0*/  UMOV UR10, 0x3b39803f ;  /* 0x3b39803f000a7882 */ /* 0x000fe20000000000 */
[----:B------:R-:W-:-:S06]  /*65e0*/  UMOV UR11, 0x3c7abc9e ;  /* 0x3c7abc9e000b7882 */ /* 0x000fcc0000000000 */
[----:B------:R-:W-:Y:S01]  /*65f0*/  @!P0 DMUL R22, R52, 1.80143985094819840000e+16 ;  /* 0x4350000034168828 */ /* 0x000fe20000000000 */
[----:B------:R-:W-:-:S09]  /*6600*/  SHF.R.U32.HI R53, RZ, 0x14, R53 ;  /* 0x00000014ff357819 */ /* 0x000fd20000011635 */
[----:B------:R-:W-:Y:S01]  /*6610*/  @!P0 IMAD.MOV.U32 R24, RZ, RZ, R23 ;  /* 0x000000ffff188224 */ /* 0x000fe200078e0017 */
[----:B------:R-:W-:Y:S01]  /*6620*/  @!P0 LEA.HI R53, R23, 0xffffffca, RZ, 0xc ;  /* 0xffffffca17358811 */ /* 0x000fe200078f60ff */
[----:B------:R-:W-:Y:S02]  /*6630*/  @!P0 IMAD.MOV.U32 R52, RZ, RZ, R22 ;  /* 0x000000ffff348224 */ /* 0x000fe400078e0016 */
[----:B------:R-:W-:Y:S01]  /*6640*/  IMAD.MOV.U32 R23, RZ, RZ, 0x43300000 ;  /* 0x43300000ff177424 */ /* 0x000fe200078e00ff */
[----:B------:R-:W-:Y:S01]  /*6650*/  LOP3.LUT R25, R24, 0x800fffff, RZ, 0xc0, !PT ;  /* 0x800fffff18197812 */ /* 0x000fe200078ec0ff */
[----:B------:R-:W-:Y:S02]  /*6660*/  IMAD.MOV.U32 R32, RZ, RZ, R52 ;  /* 0x000000ffff207224 */ /* 0x000fe400078e0034 */
[----:B------:R-:W-:Y:S01]  /*6670*/  IMAD.MOV.U32 R24, RZ, RZ, RZ ;  /* 0x000000ffff187224 */ /* 0x000fe200078e00ff */
[----:B------:R-:W-:-:S04]  /*6680*/  LOP3.LUT R25, R25, 0x3ff00000, RZ, 0xfc, !PT ;  /* 0x3ff0000019197812 */ /* 0x000fc800078efcff */
[----:B------:R-:W-:Y:S01]  /*6690*/  ISETP.GE.U32.AND P3, PT, R25, 0x3ff6a09f, PT ;  /* 0x3ff6a09f1900780c */ /* 0x000fe20003f66070 */
[----:B------:R-:W-:-:S12]  /*66a0*/  IMAD.MOV.U32 R33, RZ, RZ, R25 ;  /* 0x000000ffff217224 */ /* 0x000fd800078e0019 */
[----:B------:R-:W-:-:S05]  /*66b0*/  @P3 VIADD R22, R33, 0xfff00000 ;  /* 0xfff0000021163836 */ /* 0x000fca0000000000 */
[----:B------:R-:W-:Y:S01]  /*66c0*/  @P3 MOV R33, R22 ;  /* 0x0000001600213202 */ /* 0x000fe20000000f00 */
[C---:B------:R-:W-:Y:S02]  /*66d0*/  VIADD R22, R53.reuse, 0xfffffc01 ;  /* 0xfffffc0135167836 */ /* 0x040fe40000000000 */
[----:B------:R-:W-:-:S03]  /*66e0*/  @P3 VIADD R22, R53, 0xfffffc02 ;  /* 0xfffffc0235163836 */ /* 0x000fc60000000000 */
[C---:B------:R-:W-:Y:S02]  /*66f0*/  DADD R28, R32.reuse, 1 ;  /* 0x3ff00000201c7429 */ /* 0x040fe40000000000 */
[----:B------:R-:W-:Y:S01]  /*6700*/  DADD R32, R32, -1 ;  /* 0xbff0000020207429 */ /* 0x000fe20000000000 */
[----:B------:R-:W-:-:S03]  /*6710*/  LOP3.LUT R22, R22, 0x80000000, RZ, 0x3c, !PT ;  /* 0x8000000016167812 */ /* 0x000fc600078e3cff */
[----:B------:R-:W0:Y:S02]  /*6720*/  MUFU.RCP64H R25, R29 ;  /* 0x0000001d00197308 */ /* 0x000e240000001800 */
[----:B0-----:R-:W-:-:S08]  /*6730*/  DFMA R30, -R28, R24, 1 ;  /* 0x3ff000001c1e742b */ /* 0x001fd00000000118 */
[----:B------:R-:W-:-:S08]  /*6740*/  DFMA R30, R30, R30, R30 ;  /* 0x0000001e1e1e722b */ /* 0x000fd0000000001e */
[----:B------:R-:W-:-:S08]  /*6750*/  DFMA R30, R24, R30, R24 ;  /* 0x0000001e181e722b */ /* 0x000fd00000000018 */
[----:B------:R-:W-:-:S08]  /*6760*/  DMUL R24, R32, R30 ;  /* 0x0000001e20187228 */ /* 0x000fd00000000000 */
[----:B------:R-:W-:-:S08]  /*6770*/  DFMA R24, R32, R30, R24 ;  /* 0x0000001e2018722b */ /* 0x000fd00000000018 */
[----:B------:R-:W-:-:S08]  /*6780*/  DMUL R34, R24, R24 ;  /* 0x0000001818227228 */ /* 0x000fd00000000000 */
[----:B------:R-:W-:Y:S01]  /*6790*/  DFMA R26, R34, UR8, R26 ;  /* 0x00000008221a7c2b */ /* 0x000fe2000800001a */
[----:B------:R-:W-:Y:S01]  /*67a0*/  UMOV UR8, 0x75488a3f ;  /* 0x75488a3f00087882 */ /* 0x000fe20000000000 */
[----:B------:R-:W-:-:S06]  /*67b0*/  UMOV UR9, 0x3ef3b20a ;  /* 0x3ef3b20a00097882 */ /* 0x000fcc0000000000 */
[----:B------:R-:W-:Y:S01]  /*67c0*/  DFMA R28, R34, R26, UR8 ;  /* 0x00000008221c7e2b */ /* 0x000fe2000800001a */
[----:B------:R-:W-:Y:S01]  /*67d0*/  UMOV UR8, 0xe4faecd5 ;  /* 0xe4faecd500087882 */ /* 0x000fe20000000000 */
[----:B------:R-:W-:Y:S01]  /*67e0*/  UMOV UR9, 0x3f1745cd ;  /* 0x3f1745cd00097882 */ /* 0x000fe20000000000 */
[----:B------:R-:W-:-:S05]  /*67f0*/  DADD R26, R32, -R24 ;  /* 0x00000000201a7229 */ /* 0x000fca0000000818 */
[----:B------:R-:W-:Y:S01]  /*6800*/  DFMA R28, R34, R28, UR8 ;  /* 0x00000008221c7e2b */ /* 0x000fe2000800001c */
[----:B------:R-:W-:Y:S01]  /*6810*/  UMOV UR8, 0x258a578b ;  /* 0x258a578b00087882 */ /* 0x000fe20000000000 */
[----:B------:R-:W-:Y:S01]  /*6820*/  UMOV UR9, 0x3f3c71c7 ;  /* 0x3f3c71c700097882 */ /* 0x000fe20000000000 */
[----:B------:R-:W-:-:S05]  /*6830*/  DADD R26, R26, R26 ;  /* 0x000000001a1a7229 */ /* 0x000fca000000001a */
[----:B------:R-:W-:Y:S01]  /*6840*/  DFMA R28, R34, R28, UR8 ;  /* 0x00000008221c7e2b */ /* 0x000fe2000800001c */
[----:B------:R-:W-:Y:S01]  /*6850*/  UMOV UR8, 0x9242b910 ;  /* 0x9242b91000087882 */ /* 0x000fe20000000000 */
[----:B------:R-:W-:Y:S01]  /*6860*/  UMOV UR9, 0x3f624924 ;  /* 0x3f62492400097882 */ /* 0x000fe20000000000 */
[-C--:B------:R-:W-:Y:S02]  /*6870*/  DFMA R26, R32, -R24.reuse, R26 ;  /* 0x80000018201a722b */ /* 0x080fe4000000001a */
[----:B------:R-:W-:-:S03]  /*6880*/  DMUL R32, R24, R24 ;  /* 0x0000001818207228 */ /* 0x000fc60000000000 */
[----:B------:R-:W-:Y:S01]  /*6890*/  DFMA R28, R34, R28, UR8 ;  /* 0x00000008221c7e2b */ /* 0x000fe2000800001c */
[----:B------:R-:W-:Y:S01]  /*68a0*/  UMOV UR8, 0x99999dfb ;  /* 0x99999dfb00087882 */ /* 0x000fe20000000000 */
[----:B------:R-:W-:Y:S01]  /*68b0*/  UMOV UR9, 0x3f899999 ;  /* 0x3f89999900097882 */ /* 0x000fe20000000000 */
[----:B------:R-:W-:Y:S02]  /*68c0*/  DMUL R26, R30, R26 ;  /* 0x0000001a1e1a7228 */ /* 0x000fe40000000000 */
[----:B------:R-:W-:-:S03]  /*68d0*/  DFMA R36, R24, R24, -R32 ;  /* 0x000000181824722b */ /* 0x000fc60000000820 */
[----:B------:R-:W-:Y:S01]  /*68e0*/  DFMA R28, R34, R28, UR8 ;  /* 0x00000008221c7e2b */ /* 0x000fe2000800001c */
[----:B------:R-:W-:Y:S01]  /*68f0*/  UMOV UR8, 0x55555555 ;  /* 0x5555555500087882 */ /* 0x000fe20000000000 */
[----:B------:R-:W-:-:S06]  /*6900*/  UMOV UR9, 0x3fb55555 ;  /* 0x3fb5555500097882 */ /* 0x000fcc0000000000 */
[----:B------:R-:W-:-:S08]  /*6910*/  DFMA R38, R34, R28, UR8 ;  /* 0x0000000822267e2b */ /* 0x000fd0000800001c */
[----:B------:R-:W-:Y:S01]  /*6920*/  DADD R30, -R38, UR8 ;  /* 0x00000008261e7e29 */ /* 0x000fe20008000100 */
[----:B------:R-:W-:Y:S01]  /*6930*/  UMOV UR8, 0xb9e7b0 ;  /* 0x00b9e7b000087882 */ /* 0x000fe20000000000 */
[----:B------:R-:W-:-:S06]  /*6940*/  UMOV UR9, 0x3c46a4cb ;  /* 0x3c46a4cb00097882 */ /* 0x000fcc0000000000 */
[----:B------:R-:W-:Y:S02]  /*6950*/  DFMA R30, R34, R28, R30 ;  /* 0x0000001c221e722b */ /* 0x000fe4000000001e */
[----:B------:R-:W-:Y:S01]  /*6960*/  DMUL R28, R24, R32 ;  /* 0x00000020181c7228 */ /* 0x000fe20000000000 */
[----:B------:R-:W-:Y:S02]  /*6970*/  VIADD R35, R27, 0x100000 ;  /* 0x001000001b237836 */ /* 0x000fe40000000000 */
[----:B------:R-:W-:-:S03]  /*6980*/  IMAD.MOV.U32 R34, RZ, RZ, R26 ;  /* 0x000000ffff227224 */ /* 0x000fc600078e001a */
[----:B------:R-:W-:Y:S01]  /*6990*/  DADD R30, R30, -UR8 ;  /* 0x800000081e1e7e29 */ /* 0x000fe20008000000 */
[----:B------:R-:W-:Y:S01]  /*69a0*/  UMOV UR8, 0x80000000 ;  /* 0x8000000000087882 */ /* 0x000fe20000000000 */
[----:B------:R-:W-:Y:S01]  /*69b0*/  UMOV UR9, 0x43300000 ;  /* 0x4330000000097882 */ /* 0x000fe20000000000 */
[C---:B------:R-:W-:Y:S02]  /*69c0*/  DFMA R34, R24.reuse, R34, R36 ;  /* 0x000000221822722b */ /* 0x040fe40000000024 */
[----:B------:R-:W-:-:S08]  /*69d0*/  DFMA R36, R24, R32, -R28 ;  /* 0x000000201824722b */ /* 0x000fd0000000081c */
[----:B------:R-:W-:Y:S02]  /*69e0*/  DFMA R36, R26, R32, R36 ;  /* 0x000000201a24722b */ /* 0x000fe40000000024 */
[----:B------:R-:W-:-:S06]  /*69f0*/  DADD R32, R38, R30 ;  /* 0x0000000026207229 */ /* 0x000fcc000000001e */
[----:B------:R-:W-:Y:S02]  /*6a00*/  DFMA R34, R24, R34, R36 ;  /* 0x000000221822722b */ /* 0x000fe40000000024 */
[----:B------:R-:W-:Y:S02]  /*6a10*/  DMUL R36, R32, R28 ;  /* 0x0000001c20247228 */ /* 0x000fe40000000000 */
[----:B------:R-:W-:-:S06]  /*6a20*/  DADD R38, R38, -R32 ;  /* 0x0000000026267229 */ /* 0x000fcc0000000820 */
[----:B------:R-:W-:Y:S02]  /*6a30*/  DFMA R40, R32, R28, -R36 ;  /* 0x0000001c2028722b */ /* 0x000fe40000000824 */
[----:B------:R-:W-:-:S06]  /*6a40*/  DADD R38, R30, R38 ;  /* 0x000000001e267229 */ /* 0x000fcc0000000026 */
[----:B------:R-:W-:-:S08]  /*6a50*/  DFMA R34, R32, R34, R40 ;  /* 0x000000222022722b */ /* 0x000fd00000000028 */
[----:B------:R-:W-:-:S08]  /*6a60*/  DFMA R34, R38, R28, R34 ;  /* 0x0000001c2622722b */ /* 0x000fd00000000022 */
[----:B------:R-:W-:-:S08]  /*6a70*/  DADD R30, R36, R34 ;  /* 0x00000000241e7229 */ /* 0x000fd00000000022 */
[--C-:B------:R-:W-:Y:S02]  /*6a80*/  DADD R28, R24, R30.reuse ;  /* 0x00000000181c7229 */ /* 0x100fe4000000001e */
[----:B------:R-:W-:-:S06]  /*6a90*/  DADD R36, R36, -R30 ;  /* 0x0000000024247229 */ /* 0x000fcc000000081e */
[----:B------:R-:W-:Y:S02]  /*6aa0*/  DADD R24, R24, -R28 ;  /* 0x0000000018187229 */ /* 0x000fe4000000081c */
[----:B------:R-:W-:-:S06]  /*6ab0*/  DADD R36, R34, R36 ;  /* 0x0000000022247229 */ /* 0x000fcc0000000024 */
[----:B------:R-:W-:-:S08]  /*6ac0*/  DADD R24, R30, R24 ;  /* 0x000000001e187229 */ /* 0x000fd00000000018 */
[----:B------:R-:W-:-:S08]  /*6ad0*/  DADD R24, R36, R24 ;  /* 0x0000000024187229 */ /* 0x000fd00000000018 */
[----:B------:R-:W-:Y:S02]  /*6ae0*/  DADD R26, R26, R24 ;  /* 0x000000001a1a7229 */ /* 0x000fe40000000018 */
[----:B------:R-:W-:Y:S01]  /*6af0*/  DADD R24, R22, -UR8 ;  /* 0x8000000816187e29 */ /* 0x000fe20008000000 */
[----:B------:R-:W-:Y:S01]  /*6b00*/  UMOV UR8, 0xfefa39ef ;  /* 0xfefa39ef00087882 */ /* 0x000fe20000000000 */
[----:B------:R-:W-:-:S04]  /*6b10*/  UMOV UR9, 0x3fe62e42 ;  /* 0x3fe62e4200097882 */ /* 0x000fc80000000000 */
[----:B------:R-:W-:-:S08]  /*6b20*/  DADD R30, R28, R26 ;  /* 0x000000001c1e7229 */ /* 0x000fd0000000001a */
[--C-:B------:R-:W-:Y:S02]  /*6b30*/  DFMA R22, R24, UR8, R30.reuse ;  /* 0x0000000818167c2b */ /* 0x100fe4000800001e */
[----:B------:R-:W-:-:S06]  /*6b40*/  DADD R32, R28, -R30 ;  /* 0x000000001c207229 */ /* 0x000fcc000000081e */
[----:B------:R-:W-:Y:S02]  /*6b50*/  DFMA R28, R24, -UR8, R22 ;  /* 0x80000008181c7c2b */ /* 0x000fe40008000016 */
[----:B------:R-:W-:-:S06]  /*6b60*/  DADD R32, R26, R32 ;  /* 0x000000001a207229 */ /* 0x000fcc0000000020 */
[----:B------:R-:W-:-:S08]  /*6b70*/  DADD R28, -R30, R28 ;  /* 0x000000001e1c7229 */ /* 0x000fd0000000011c */
[----:B------:R-:W-:-:S08]  /*6b80*/  DADD R26, R32, -R28 ;  /* 0x00000000201a7229 */ /* 0x000fd0000000081c */
[----:B------:R-:W-:-:S08]  /*6b90*/  DFMA R26, R24, UR10, R26 ;  /* 0x0000000a181a7c2b */ /* 0x000fd0000800001a */
[----:B------:R-:W-:-:S08]  /*6ba0*/  DADD R24, R22, R26 ;  /* 0x0000000016187229 */ /* 0x000fd0000000001a */
[----:B------:R-:W-:Y:S02]  /*6bb0*/  DADD R22, R22, -R24 ;  /* 0x0000000016167229 */ /* 0x000fe40000000818 */
[----:B------:R-:W-:-:S06]  /*6bc0*/  DMUL R28, R24, 2 ;  /* 0x40000000181c7828 */ /* 0x000fcc0000000000 */
[----:B------:R-:W-:Y:S02]  /*6bd0*/  DADD R26, R26, R22 ;  /* 0x000000001a1a7229 */ /* 0x000fe40000000016 */
[----:B------:R-:W-:Y:S01]  /*6be0*/  DFMA R24, R24, 2, -R28 ;  /* 0x400000001818782b */ /* 0x000fe2000000081c */
[----:B------:R-:W-:Y:S02]  /*6bf0*/  IMAD.MOV.U32 R22, RZ, RZ, 0x652b82fe ;  /* 0x652b82feff167424 */ /* 0x000fe400078e00ff */
[----:B------:R-:W-:-:S05]  /*6c00*/  IMAD.MOV.U32 R23, RZ, RZ, 0x3ff71547 ;  /* 0x3ff71547ff177424 */ /* 0x000fca00078e00ff */
[----:B------:R-:W-:-:S08]  /*6c10*/  DFMA R26, R26, 2, R24 ;  /* 0x400000001a1a782b */ /* 0x000fd00000000018 */
[----:B------:R-:W-:-:S08]  /*6c20*/  DADD R30, R28, R26 ;  /* 0x000000001c1e7229 */ /* 0x000fd0000000001a */
[----:B------:R-:W-:Y:S02]  /*6c30*/  DFMA R22, R30, R22, 6.75539944105574400000e+15 ;  /* 0x433800001e16742b */ /* 0x000fe40000000016 */
[----:B------:R-:W-:Y:S01]  /*6c40*/  FSETP.GEU.AND P0, PT, |R31|, 4.1917929649353027344, PT ;  /* 0x4086232b1f00780b */ /* 0x000fe20003f0e200 */
[----:B------:R-:W-:-:S05]  /*6c50*/  DADD R28, R28, -R30 ;  /* 0x000000001c1c7229 */ /* 0x000fca000000081e */
[----:B------:R-:W-:-:S03]  /*6c60*/  DADD R24, R22, -6.75539944105574400000e+15 ;  /* 0xc338000016187429 */ /* 0x000fc60000000000 */
[----:B------:R-:W-:-:S05]  /*6c70*/  DADD R26, R26, R28 ;  /* 0x000000001a1a7229 */ /* 0x000fca000000001c */
[----:B------:R-:W-:Y:S01]  /*6c80*/  DFMA R32, R24, -UR8, R30 ;  /* 0x8000000818207c2b */ /* 0x000fe2000800001e */
[----:B------:R-:W-:Y:S01]  /*6c90*/  UMOV UR8, 0x3b39803f ;  /* 0x3b39803f00087882 */ /* 0x000fe20000000000 */
[----:B------:R-:W-:-:S06]  /*6ca0*/  UMOV UR9, 0x3c7abc9e ;  /* 0x3c7abc9e00097882 */ /* 0x000fcc0000000000 */
[----:B------:R-:W-:Y:S01]  /*6cb0*/  DFMA R32, R24, -UR8, R32 ;  /* 0x8000000818207c2b */ /* 0x000fe20008000020 */
[----:B------:R-:W-:Y:S01]  /*6cc0*/  UMOV UR8, 0x69ce2bdf ;  /* 0x69ce2bdf00087882 */ /* 0x000fe20000000000 */
[----:B------:R-:W-:Y:S01]  /*6cd0*/  IMAD.MOV.U32 R24, RZ, RZ, -0x35dec16 ;  /* 0xfca213eaff187424 */ /* 0x000fe200078e00ff */
[----:B------:R-:W-:Y:S01]  /*6ce0*/  UMOV UR9, 0x3e5ade15 ;  /* 0x3e5ade1500097882 */ /* 0x000fe20000000000 */
[----:B------:R-:W-:-:S06]  /*6cf0*/  IMAD.MOV.U32 R25, RZ, RZ, 0x3e928af3 ;  /* 0x3e928af3ff197424 */ /* 0x000fcc00078e00ff */
[----:B------:R-:W-:Y:S01]  /*6d00*/  DFMA R24, R32, UR8, R24 ;  /* 0x0000000820187c2b */ /* 0x000fe20008000018 */
[----:B------:R-:W-:Y:S01]  /*6d10*/  UMOV UR8, 0x62401315 ;  /* 0x6240131500087882 */ /* 0x000fe20000000000 */
[----:B------:R-:W-:-:S06]  /*6d20*/  UMOV UR9, 0x3ec71dee ;  /* 0x3ec71dee00097882 */ /* 0x000fcc0000000000 */
[----:B------:R-:W-:Y:S01]  /*6d30*/  DFMA R24, R32, R24, UR8 ;  /* 0x0000000820187e2b */ /* 0x000fe20008000018 */
        /* <DEDUP_REMOVED lines=20> */
[----:B------:R-:W-:-:S08]  /*6e80*/  DFMA R24, R32, R24, UR8 ;  /* 0x0000000820187e2b */ /* 0x000fd00008000018 */
[----:B------:R-:W-:-:S08]  /*6e90*/  DFMA R24, R32, R24, 1 ;  /* 0x3ff000002018742b */ /* 0x000fd00000000018 */
[----:B------:R-:W-:-:S10]  /*6ea0*/  DFMA R24, R32, R24, 1 ;  /* 0x3ff000002018742b */ /* 0x000fd40000000018 */
[----:B------:R-:W-:Y:S02]  /*6eb0*/  IMAD R29, R22, 0x100000, R25 ;  /* 0x00100000161d7824 */ /* 0x000fe400078e0219 */
[----:B------:R-:W-:Y:S01]  /*6ec0*/  IMAD.MOV.U32 R28, RZ, RZ, R24 ;  /* 0x000000ffff1c7224 */ /* 0x000fe200078e0018 */
[----:B------:R-:W-:Y:S06]  /*6ed0*/  @!P0 BRA `(.L_x_123) ;  /* 0x0000000000308947 */ /* 0x000fec0003800000 */
[----:B------:R-:W-:Y:S01]  /*6ee0*/  FSETP.GEU.AND P3, PT, |R31|, 4.2275390625, PT ;  /* 0x408748001f00780b */ /* 0x000fe20003f6e200 */
[C---:B------:R-:W-:Y:S02]  /*6ef0*/  DADD R28, R30.reuse, +INF ;  /* 0x7ff000001e1c7429 */ /* 0x040fe40000000000 */
[----:B------:R-:W-:-:S08]  /*6f00*/  DSETP.GEU.AND P0, PT, R30, RZ, PT ;  /* 0x000000ff1e00722a */ /* 0x000fd00003f0e000 */
[----:B------:R-:W-:Y:S02]  /*6f10*/  FSEL R28, R28, RZ, P0 ;  /* 0x000000ff1c1c7208 */ /* 0x000fe40000000000 */
[----:B------:R-:W-:Y:S02]  /*6f20*/  @!P3 LEA.HI R23, R22, R22, RZ, 0x1 ;  /* 0x000000161617b211 */ /* 0x000fe400078f08ff */
[----:B------:R-:W-:Y:S02]  /*6f30*/  FSEL R29, R29, RZ, P0 ;  /* 0x000000ff1d1d7208 */ /* 0x000fe40000000000 */
[----:B------:R-:W-:-:S05]  /*6f40*/  @!P3 SHF.R.S32.HI R23, RZ, 0x1, R23 ;  /* 0x00000001ff17b819 */ /* 0x000fca0000011417 */
[----:B------:R-:W-:Y:S02]  /*6f50*/  @!P3 IMAD.IADD R22, R22, 0x1, -R23 ;  /* 0x000000011616b824 */ /* 0x000fe400078e0a17 */
[----:B------:R-:W-:-:S03]  /*6f60*/  @!P3 IMAD R25, R23, 0x100000, R25 ;  /* 0x001000001719b824 */ /* 0x000fc600078e0219 */
[----:B------:R-:W-:Y:S01]  /*6f70*/  @!P3 LEA R23, R22, 0x3ff00000, 0x14 ;  /* 0x3ff000001617b811 */ /* 0x000fe200078ea0ff */
[----:B------:R-:W-:-:S06]  /*6f80*/  @!P3 IMAD.MOV.U32 R22, RZ, RZ, RZ ;  /* 0x000000ffff16b224 */ /* 0x000fcc00078e00ff */
[----:B------:R-:W-:-:S11]  /*6f90*/  @!P3 DMUL R28, R24, R22 ;  /* 0x00000016181cb228 */ /* 0x000fd60000000000 */
.L_x_123:
[----:B------:R-:W-:Y:S01]  /*6fa0*/  DFMA R26, R26, R28, R28 ;  /* 0x0000001c1a1a722b */ /* 0x000fe2000000001c */
[----:B------:R-:W-:Y:S01]  /*6fb0*/  IMAD.MOV.U32 R24, RZ, RZ, R0 ;  /* 0x000000ffff187224 */ /* 0x000fe200078e0000 */
[----:B------:R-:W-:Y:S01]  /*6fc0*/  DSETP.NEU.AND P0, PT, |R28|, +INF , PT ;  /* 0x7ff000001c00742a */ /* 0x000fe20003f0d200 */
[----:B------:R-:W-:-:S07]  /*6fd0*/  IMAD.MOV.U32 R25, RZ, RZ, 0x0 ;  /* 0x00000000ff197424 */ /* 0x000fce00078e00ff */
[----:B------:R-:W-:Y:S02]  /*6fe0*/  FSEL R22, R28, R26, !P0 ;  /* 0x0000001a1c167208 */ /* 0x000fe40004000000 */
[----:B------:R-:W-:Y:S01]  /*6ff0*/  FSEL R28, R29, R27, !P0 ;  /* 0x0000001b1d1c7208 */ /* 0x000fe20004000000 */
[----:B------:R-:W-:Y:S06]  /*7000*/  RET.REL.NODEC R24 `(_Z17lineOfSightKernelPsPiiiiii) ;  /* 0xffffff8c18fc7950 */ /* 0x000fec0003c3ffff */
.L_x_124:
[----:B------:R-:W-:-:S00]  /*7010*/  BRA `(.L_x_124) ;  /* 0xfffffffc00fc7947 */ /* 0x000fc0000383ffff */
[----:B------:R-:W-:-:S00]  /*7020*/  NOP ;  /* 0x0000000000007918 */ /* 0x000fc00000000000 */
        /* <DEDUP_REMOVED lines=13> */
.L_x_127:


//--------------------- .nv.shared.reserved.0     --------------------------
	.section	.nv.shared.reserved.0,"aw",@nobits
	.weak		__nv_reservedSMEM_offset_0_alias
	.size		__nv_reservedSMEM_offset_0_alias, 0, 64
	.other		__nv_reservedSMEM_offset_0_alias,@"STO_CUDA_RESERVED_SHARED STV_DEFAULT"
__nv_reservedSMEM_offset_0_alias:
	.zero		0
	.zero		64


//--------------------- .nv.constant0._Z17lineOfSightKernelPsPiiiiii --------------------------
	.section	.nv.constant0._Z17lineOfSightKernelPsPiiiiii,"a",@progbits
	.sectionflags	@""
	.align	4
.nv.constant0._Z17lineOfSightKernelPsPiiiiii:
	.zero		932


//--------------------- SYMBOLS --------------------------

	.type		.nv.reservedSmem.offset0,@object
	.size		.nv.reservedSmem.offset0,0x4
